//
// Generated by NVIDIA NVVM Compiler
//
// Compiler Build ID: CL-36424714
// Cuda compilation tools, release 13.0, V13.0.88
// Based on NVVM 20.0.0
//

.version 9.0
.target sm_100
.address_size 64

	// .globl	_Z10stencil_1DPdS_li
.extern .shared .align 16 .b8 sh_mem[];

.visible .entry _Z10stencil_1DPdS_li(
	.param .u64 .ptr .align 1 _Z10stencil_1DPdS_li_param_0,
	.param .u64 .ptr .align 1 _Z10stencil_1DPdS_li_param_1,
	.param .u64 _Z10stencil_1DPdS_li_param_2,
	.param .u32 _Z10stencil_1DPdS_li_param_3
)
{
	.reg .pred 	%p<38>;
	.reg .b32 	%r<129>;
	.reg .b64 	%rd<31>;
	.reg .b64 	%fd<109>;

	ld.param.u64 	%rd14, [_Z10stencil_1DPdS_li_param_0];
	ld.param.u64 	%rd15, [_Z10stencil_1DPdS_li_param_1];
	ld.param.u64 	%rd13, [_Z10stencil_1DPdS_li_param_2];
	ld.param.u32 	%r59, [_Z10stencil_1DPdS_li_param_3];
	cvta.to.global.u64 	%rd1, %rd14;
	cvta.to.global.u64 	%rd2, %rd15;
	mov.u32 	%r60, %nctaid.x;
	cvt.u64.u32 	%rd3, %r60;
	and.b64  	%rd16, %rd13, -4294967296;
	setp.ne.s64 	%p1, %rd16, 0;
	@%p1 bra 	$L__BB0_2;
	cvt.u32.u64 	%r61, %rd3;
	cvt.u32.u64 	%r62, %rd13;
	div.u32 	%r63, %r62, %r61;
	cvt.u64.u32 	%rd29, %r63;
	bra.uni 	$L__BB0_3;
$L__BB0_2:
	div.s64 	%rd29, %rd13, %rd3;
$L__BB0_3:
	cvt.u32.u64 	%r64, %rd29;
	add.s32 	%r1, %r64, 1;
	mov.u32 	%r65, %ctaid.x;
	mad.lo.s32 	%r2, %r65, %r64, %r65;
	shl.b32 	%r3, %r59, 1;
	add.s32 	%r4, %r1, %r3;
	mov.u32 	%r5, %ntid.x;
	div.u32 	%r66, %r4, %r5;
	mov.u32 	%r6, %tid.x;
	mad.lo.s32 	%r7, %r6, %r66, %r6;
	add.s32 	%r67, %r66, %r7;
	add.s32 	%r8, %r67, 1;
	min.s32 	%r68, %r8, %r4;
	setp.le.s32 	%p2, %r68, %r7;
	@%p2 bra 	$L__BB0_20;
	add.s32 	%r69, %r7, 1;
	max.s32 	%r10, %r68, %r69;
	sub.s32 	%r70, %r10, %r7;
	and.b32  	%r11, %r70, 3;
	setp.eq.s32 	%p3, %r11, 0;
	mov.u32 	%r117, %r7;
	@%p3 bra 	$L__BB0_9;
	shl.b32 	%r71, %r7, 3;
	mov.u32 	%r72, sh_mem;
	add.s32 	%r116, %r72, %r71;
	add.s32 	%r73, %r7, %r2;
	sub.s32 	%r115, %r73, %r59;
	neg.s32 	%r114, %r11;
	add.s32 	%r117, %r7, %r11;
$L__BB0_6:
	.pragma "nounroll";
	cvt.s64.s32 	%rd7, %r115;
	setp.le.s64 	%p4, %rd13, %rd7;
	setp.lt.s32 	%p5, %r115, 0;
	mov.f64 	%fd94, 0d0000000000000000;
	or.pred  	%p6, %p5, %p4;
	@%p6 bra 	$L__BB0_8;
	shl.b64 	%rd17, %rd7, 3;
	add.s64 	%rd18, %rd1, %rd17;
	ld.global.f64 	%fd94, [%rd18];
$L__BB0_8:
	cvt.u32.u64 	%r74, %rd7;
	st.shared.f64 	[%r116], %fd94;
	add.s32 	%r116, %r116, 8;
	add.s32 	%r115, %r74, 1;
	add.s32 	%r114, %r114, 1;
	setp.ne.s32 	%p7, %r114, 0;
	@%p7 bra 	$L__BB0_6;
$L__BB0_9:
	sub.s32 	%r75, %r7, %r10;
	setp.gt.u32 	%p8, %r75, -4;
	@%p8 bra 	$L__BB0_20;
	add.s32 	%r120, %r117, 1;
	shl.b32 	%r76, %r117, 3;
	mov.u32 	%r77, sh_mem;
	add.s32 	%r78, %r76, %r77;
	add.s32 	%r119, %r78, 16;
	add.s32 	%r79, %r117, %r2;
	sub.s32 	%r118, %r79, %r59;
$L__BB0_11:
	cvt.s64.s32 	%rd19, %r118;
	setp.le.s64 	%p9, %rd13, %rd19;
	setp.lt.s32 	%p10, %r118, 0;
	mul.wide.s32 	%rd20, %r118, 8;
	add.s64 	%rd8, %rd1, %rd20;
	mov.f64 	%fd95, 0d0000000000000000;
	or.pred  	%p11, %p10, %p9;
	@%p11 bra 	$L__BB0_13;
	ld.global.f64 	%fd95, [%rd8];
$L__BB0_13:
	st.shared.f64 	[%r119+-16], %fd95;
	add.s32 	%r80, %r118, 1;
	cvt.s64.s32 	%rd21, %r80;
	setp.le.s64 	%p12, %rd13, %rd21;
	setp.lt.s32 	%p13, %r80, 0;
	mov.f64 	%fd96, 0d0000000000000000;
	or.pred  	%p14, %p13, %p12;
	@%p14 bra 	$L__BB0_15;
	ld.global.f64 	%fd96, [%rd8+8];
$L__BB0_15:
	st.shared.f64 	[%r119+-8], %fd96;
	add.s32 	%r81, %r118, 2;
	cvt.s64.s32 	%rd22, %r81;
	setp.le.s64 	%p15, %rd13, %rd22;
	setp.lt.s32 	%p16, %r81, 0;
	mov.f64 	%fd97, 0d0000000000000000;
	or.pred  	%p17, %p16, %p15;
	@%p17 bra 	$L__BB0_17;
	ld.global.f64 	%fd97, [%rd8+16];
$L__BB0_17:
	st.shared.f64 	[%r119], %fd97;
	add.s32 	%r82, %r118, 3;
	cvt.s64.s32 	%rd23, %r82;
	setp.le.s64 	%p18, %rd13, %rd23;
	setp.lt.s32 	%p19, %r82, 0;
	mov.f64 	%fd98, 0d0000000000000000;
	or.pred  	%p20, %p19, %p18;
	@%p20 bra 	$L__BB0_19;
	ld.global.f64 	%fd98, [%rd8+24];
$L__BB0_19:
	st.shared.f64 	[%r119+8], %fd98;
	add.s32 	%r29, %r120, 4;
	add.s32 	%r83, %r120, 3;
	add.s32 	%r119, %r119, 32;
	add.s32 	%r118, %r118, 4;
	setp.lt.s32 	%p21, %r83, %r68;
	mov.u32 	%r120, %r29;
	@%p21 bra 	$L__BB0_11;
$L__BB0_20:
	bar.sync 	0;
	div.u32 	%r84, %r1, %r5;
	add.s32 	%r32, %r84, 1;
	setp.lt.s32 	%p22, %r59, 1;
	mov.f64 	%fd107, 0d0000000000000000;
	@%p22 bra 	$L__BB0_33;
	mul.lo.s32 	%r33, %r32, %r6;
	max.s32 	%r34, %r3, 1;
	and.b32  	%r35, %r34, 15;
	setp.lt.u32 	%p23, %r59, 8;
	mov.f64 	%fd107, 0d0000000000000000;
	mov.b32 	%r124, 0;
	@%p23 bra 	$L__BB0_24;
	and.b32  	%r124, %r34, 2147483632;
	neg.s32 	%r122, %r124;
	shl.b32 	%r86, %r33, 3;
	mov.u32 	%r87, sh_mem;
	add.s32 	%r88, %r86, %r87;
	add.s32 	%r121, %r88, 64;
	mov.f64 	%fd107, 0d0000000000000000;
$L__BB0_23:
	.pragma "nounroll";
	ld.shared.f64 	%fd35, [%r121+-64];
	add.f64 	%fd36, %fd107, %fd35;
	ld.shared.f64 	%fd37, [%r121+-56];
	add.f64 	%fd38, %fd36, %fd37;
	ld.shared.f64 	%fd39, [%r121+-48];
	add.f64 	%fd40, %fd38, %fd39;
	ld.shared.f64 	%fd41, [%r121+-40];
	add.f64 	%fd42, %fd40, %fd41;
	ld.shared.f64 	%fd43, [%r121+-32];
	add.f64 	%fd44, %fd42, %fd43;
	ld.shared.f64 	%fd45, [%r121+-24];
	add.f64 	%fd46, %fd44, %fd45;
	ld.shared.f64 	%fd47, [%r121+-16];
	add.f64 	%fd48, %fd46, %fd47;
	ld.shared.f64 	%fd49, [%r121+-8];
	add.f64 	%fd50, %fd48, %fd49;
	ld.shared.f64 	%fd51, [%r121];
	add.f64 	%fd52, %fd50, %fd51;
	ld.shared.f64 	%fd53, [%r121+8];
	add.f64 	%fd54, %fd52, %fd53;
	ld.shared.f64 	%fd55, [%r121+16];
	add.f64 	%fd56, %fd54, %fd55;
	ld.shared.f64 	%fd57, [%r121+24];
	add.f64 	%fd58, %fd56, %fd57;
	ld.shared.f64 	%fd59, [%r121+32];
	add.f64 	%fd60, %fd58, %fd59;
	ld.shared.f64 	%fd61, [%r121+40];
	add.f64 	%fd62, %fd60, %fd61;
	ld.shared.f64 	%fd63, [%r121+48];
	add.f64 	%fd64, %fd62, %fd63;
	ld.shared.f64 	%fd65, [%r121+56];
	add.f64 	%fd107, %fd64, %fd65;
	add.s32 	%r122, %r122, 16;
	add.s32 	%r121, %r121, 128;
	setp.ne.s32 	%p24, %r122, 0;
	@%p24 bra 	$L__BB0_23;
$L__BB0_24:
	setp.eq.s32 	%p25, %r35, 0;
	@%p25 bra 	$L__BB0_33;
	and.b32  	%r44, %r34, 7;
	setp.lt.u32 	%p26, %r35, 8;
	@%p26 bra 	$L__BB0_27;
	add.s32 	%r89, %r124, %r33;
	shl.b32 	%r90, %r89, 3;
	mov.u32 	%r91, sh_mem;
	add.s32 	%r92, %r91, %r90;
	ld.shared.f64 	%fd67, [%r92];
	add.f64 	%fd68, %fd107, %fd67;
	ld.shared.f64 	%fd69, [%r92+8];
	add.f64 	%fd70, %fd68, %fd69;
	ld.shared.f64 	%fd71, [%r92+16];
	add.f64 	%fd72, %fd70, %fd71;
	ld.shared.f64 	%fd73, [%r92+24];
	add.f64 	%fd74, %fd72, %fd73;
	ld.shared.f64 	%fd75, [%r92+32];
	add.f64 	%fd76, %fd74, %fd75;
	ld.shared.f64 	%fd77, [%r92+40];
	add.f64 	%fd78, %fd76, %fd77;
	ld.shared.f64 	%fd79, [%r92+48];
	add.f64 	%fd80, %fd78, %fd79;
	ld.shared.f64 	%fd81, [%r92+56];
	add.f64 	%fd107, %fd80, %fd81;
	add.s32 	%r124, %r124, 8;
$L__BB0_27:
	setp.eq.s32 	%p27, %r44, 0;
	@%p27 bra 	$L__BB0_33;
	and.b32  	%r47, %r34, 3;
	setp.lt.u32 	%p28, %r44, 4;
	@%p28 bra 	$L__BB0_30;
	add.s32 	%r93, %r124, %r33;
	shl.b32 	%r94, %r93, 3;
	mov.u32 	%r95, sh_mem;
	add.s32 	%r96, %r95, %r94;
	ld.shared.f64 	%fd83, [%r96];
	add.f64 	%fd84, %fd107, %fd83;
	ld.shared.f64 	%fd85, [%r96+8];
	add.f64 	%fd86, %fd84, %fd85;
	ld.shared.f64 	%fd87, [%r96+16];
	add.f64 	%fd88, %fd86, %fd87;
	ld.shared.f64 	%fd89, [%r96+24];
	add.f64 	%fd107, %fd88, %fd89;
	add.s32 	%r124, %r124, 4;
$L__BB0_30:
	setp.eq.s32 	%p29, %r47, 0;
	@%p29 bra 	$L__BB0_33;
	shl.b32 	%r97, %r33, 3;
	shl.b32 	%r98, %r124, 3;
	add.s32 	%r99, %r97, %r98;
	mov.u32 	%r100, sh_mem;
	add.s32 	%r127, %r100, %r99;
	neg.s32 	%r126, %r47;
$L__BB0_32:
	.pragma "nounroll";
	ld.shared.f64 	%fd90, [%r127];
	add.f64 	%fd107, %fd107, %fd90;
	add.s32 	%r127, %r127, 8;
	add.s32 	%r126, %r126, 1;
	setp.ne.s32 	%p30, %r126, 0;
	@%p30 bra 	$L__BB0_32;
$L__BB0_33:
	mul.lo.s32 	%r56, %r32, %r6;
	add.s32 	%r101, %r56, %r2;
	cvt.s64.s32 	%rd9, %r101;
	setp.le.s64 	%p31, %rd13, %rd9;
	@%p31 bra 	$L__BB0_35;
	shl.b64 	%rd24, %rd9, 3;
	add.s64 	%rd25, %rd2, %rd24;
	st.global.f64 	[%rd25], %fd107;
$L__BB0_35:
	cvt.u32.u64 	%r102, %rd9;
	add.s32 	%r103, %r102, 1;
	setp.lt.s32 	%p32, %r32, 2;
	cvt.s64.s32 	%rd30, %r103;
	setp.le.s64 	%p33, %rd13, %rd30;
	or.pred  	%p34, %p32, %p33;
	@%p34 bra 	$L__BB0_38;
	mov.b32 	%r128, 1;
	mov.u32 	%r108, sh_mem;
	shl.b32 	%r111, %r3, 3;
$L__BB0_37:
	add.s32 	%r106, %r56, %r128;
	shl.b32 	%r107, %r106, 3;
	add.s32 	%r109, %r108, %r107;
	add.s32 	%r110, %r109, -8;
	ld.shared.f64 	%fd91, [%r109+-8];
	sub.f64 	%fd92, %fd107, %fd91;
	add.s32 	%r112, %r110, %r111;
	ld.shared.f64 	%fd93, [%r112+16];
	add.f64 	%fd107, %fd92, %fd93;
	shl.b64 	%rd27, %rd30, 3;
	add.s64 	%rd28, %rd2, %rd27;
	st.global.f64 	[%rd28], %fd107;
	add.s32 	%r128, %r128, 1;
	add.s32 	%r113, %r128, %r102;
	setp.lt.s32 	%p35, %r128, %r32;
	cvt.s64.s32 	%rd30, %r113;
	setp.gt.s64 	%p36, %rd13, %rd30;
	and.pred  	%p37, %p35, %p36;
	@%p37 bra 	$L__BB0_37;
$L__BB0_38:
	ret;

}
	// .globl	_Z14stencil_1D_oldPdS_li
.visible .entry _Z14stencil_1D_oldPdS_li(
	.param .u64 .ptr .align 1 _Z14stencil_1D_oldPdS_li_param_0,
	.param .u64 .ptr .align 1 _Z14stencil_1D_oldPdS_li_param_1,
	.param .u64 _Z14stencil_1D_oldPdS_li_param_2,
	.param .u32 _Z14stencil_1D_oldPdS_li_param_3
)
{
	.reg .pred 	%p<54>;
	.reg .b32 	%r<41>;
	.reg .b64 	%rd<75>;
	.reg .b64 	%fd<72>;

	ld.param.u64 	%rd25, [_Z14stencil_1D_oldPdS_li_param_0];
	ld.param.u64 	%rd23, [_Z14stencil_1D_oldPdS_li_param_1];
	ld.param.u64 	%rd24, [_Z14stencil_1D_oldPdS_li_param_2];
	ld.param.u32 	%r18, [_Z14stencil_1D_oldPdS_li_param_3];
	cvta.to.global.u64 	%rd1, %rd25;
	mov.u32 	%r19, %tid.x;
	mov.u32 	%r1, %ntid.x;
	mov.u32 	%r20, %ctaid.x;
	mad.lo.s32 	%r21, %r1, %r20, %r19;
	cvt.u64.u32 	%rd74, %r21;
	cvt.u64.u32 	%rd26, %r1;
	add.s64 	%rd3, %rd24, %rd26;
	setp.le.s64 	%p1, %rd3, %rd74;
	@%p1 bra 	$L__BB1_44;
	neg.s32 	%r2, %r18;
	mov.u32 	%r22, %nctaid.x;
	mul.lo.s32 	%r23, %r22, %r1;
	cvt.s64.s32 	%rd4, %r23;
	shl.b32 	%r3, %r18, 1;
	and.b32  	%r4, %r3, 6;
	and.b32  	%r5, %r18, 1;
	sub.s32 	%r6, 3, %r18;
	and.b32  	%r24, %r3, -8;
	neg.s32 	%r7, %r24;
	cvta.to.global.u64 	%rd5, %rd23;
$L__BB1_2:
	setp.lt.s32 	%p2, %r18, 0;
	mov.f64 	%fd67, 0d0000000000000000;
	@%p2 bra 	$L__BB1_41;
	setp.lt.u32 	%p3, %r3, 7;
	mov.f64 	%fd67, 0d0000000000000000;
	mov.u32 	%r39, %r2;
	@%p3 bra 	$L__BB1_23;
	mov.f64 	%fd67, 0d0000000000000000;
	mov.u32 	%r36, %r7;
	mov.u32 	%r37, %r6;
$L__BB1_5:
	.pragma "nounroll";
	add.s32 	%r25, %r37, -3;
	cvt.s64.s32 	%rd27, %r25;
	add.s64 	%rd7, %rd74, %rd27;
	setp.ge.s64 	%p4, %rd7, %rd24;
	setp.lt.s64 	%p5, %rd7, 0;
	or.pred  	%p6, %p4, %p5;
	@%p6 bra 	$L__BB1_7;
	shl.b64 	%rd28, %rd7, 3;
	add.s64 	%rd29, %rd1, %rd28;
	ld.global.f64 	%fd38, [%rd29];
	add.f64 	%fd67, %fd67, %fd38;
$L__BB1_7:
	add.s32 	%r26, %r37, -2;
	cvt.s64.s32 	%rd30, %r26;
	add.s64 	%rd8, %rd74, %rd30;
	setp.ge.s64 	%p7, %rd8, %rd24;
	setp.lt.s64 	%p8, %rd8, 0;
	or.pred  	%p9, %p7, %p8;
	@%p9 bra 	$L__BB1_9;
	shl.b64 	%rd31, %rd8, 3;
	add.s64 	%rd32, %rd1, %rd31;
	ld.global.f64 	%fd39, [%rd32];
	add.f64 	%fd67, %fd67, %fd39;
$L__BB1_9:
	add.s32 	%r27, %r37, -1;
	cvt.s64.s32 	%rd33, %r27;
	add.s64 	%rd9, %rd74, %rd33;
	setp.ge.s64 	%p10, %rd9, %rd24;
	setp.lt.s64 	%p11, %rd9, 0;
	or.pred  	%p12, %p10, %p11;
	@%p12 bra 	$L__BB1_11;
	shl.b64 	%rd34, %rd9, 3;
	add.s64 	%rd35, %rd1, %rd34;
	ld.global.f64 	%fd40, [%rd35];
	add.f64 	%fd67, %fd67, %fd40;
$L__BB1_11:
	cvt.s64.s32 	%rd36, %r37;
	add.s64 	%rd10, %rd74, %rd36;
	setp.ge.s64 	%p13, %rd10, %rd24;
	setp.lt.s64 	%p14, %rd10, 0;
	or.pred  	%p15, %p13, %p14;
	@%p15 bra 	$L__BB1_13;
	shl.b64 	%rd37, %rd10, 3;
	add.s64 	%rd38, %rd1, %rd37;
	ld.global.f64 	%fd41, [%rd38];
	add.f64 	%fd67, %fd67, %fd41;
$L__BB1_13:
	add.s32 	%r28, %r37, 1;
	cvt.s64.s32 	%rd39, %r28;
	add.s64 	%rd11, %rd74, %rd39;
	setp.ge.s64 	%p16, %rd11, %rd24;
	setp.lt.s64 	%p17, %rd11, 0;
	or.pred  	%p18, %p16, %p17;
	@%p18 bra 	$L__BB1_15;
	shl.b64 	%rd40, %rd11, 3;
	add.s64 	%rd41, %rd1, %rd40;
	ld.global.f64 	%fd42, [%rd41];
	add.f64 	%fd67, %fd67, %fd42;
$L__BB1_15:
	add.s32 	%r29, %r37, 2;
	cvt.s64.s32 	%rd42, %r29;
	add.s64 	%rd12, %rd74, %rd42;
	setp.ge.s64 	%p19, %rd12, %rd24;
	setp.lt.s64 	%p20, %rd12, 0;
	or.pred  	%p21, %p19, %p20;
	@%p21 bra 	$L__BB1_17;
	shl.b64 	%rd43, %rd12, 3;
	add.s64 	%rd44, %rd1, %rd43;
	ld.global.f64 	%fd43, [%rd44];
	add.f64 	%fd67, %fd67, %fd43;
$L__BB1_17:
	add.s32 	%r30, %r37, 3;
	cvt.s64.s32 	%rd45, %r30;
	add.s64 	%rd13, %rd74, %rd45;
	setp.ge.s64 	%p22, %rd13, %rd24;
	setp.lt.s64 	%p23, %rd13, 0;
	or.pred  	%p24, %p22, %p23;
	@%p24 bra 	$L__BB1_19;
	shl.b64 	%rd46, %rd13, 3;
	add.s64 	%rd47, %rd1, %rd46;
	ld.global.f64 	%fd44, [%rd47];
	add.f64 	%fd67, %fd67, %fd44;
$L__BB1_19:
	add.s32 	%r31, %r37, 4;
	cvt.s64.s32 	%rd48, %r31;
	add.s64 	%rd14, %rd74, %rd48;
	setp.ge.s64 	%p25, %rd14, %rd24;
	setp.lt.s64 	%p26, %rd14, 0;
	or.pred  	%p27, %p25, %p26;
	@%p27 bra 	$L__BB1_21;
	shl.b64 	%rd49, %rd14, 3;
	add.s64 	%rd50, %rd1, %rd49;
	ld.global.f64 	%fd45, [%rd50];
	add.f64 	%fd67, %fd67, %fd45;
$L__BB1_21:
	add.s32 	%r37, %r37, 8;
	add.s32 	%r36, %r36, 8;
	setp.ne.s32 	%p28, %r36, 0;
	@%p28 bra 	$L__BB1_5;
	add.s32 	%r39, %r37, -3;
$L__BB1_23:
	setp.lt.u32 	%p29, %r4, 3;
	@%p29 bra 	$L__BB1_33;
	cvt.s64.s32 	%rd51, %r39;
	add.s64 	%rd15, %rd74, %rd51;
	setp.ge.s64 	%p30, %rd15, %rd24;
	setp.lt.s64 	%p31, %rd15, 0;
	or.pred  	%p32, %p30, %p31;
	@%p32 bra 	$L__BB1_26;
	shl.b64 	%rd52, %rd15, 3;
	add.s64 	%rd53, %rd1, %rd52;
	ld.global.f64 	%fd46, [%rd53];
	add.f64 	%fd67, %fd67, %fd46;
$L__BB1_26:
	add.s32 	%r32, %r39, 1;
	cvt.s64.s32 	%rd54, %r32;
	add.s64 	%rd16, %rd74, %rd54;
	setp.ge.s64 	%p33, %rd16, %rd24;
	setp.lt.s64 	%p34, %rd16, 0;
	or.pred  	%p35, %p33, %p34;
	@%p35 bra 	$L__BB1_28;
	shl.b64 	%rd55, %rd16, 3;
	add.s64 	%rd56, %rd1, %rd55;
	ld.global.f64 	%fd47, [%rd56];
	add.f64 	%fd67, %fd67, %fd47;
$L__BB1_28:
	add.s32 	%r33, %r39, 2;
	cvt.s64.s32 	%rd57, %r33;
	add.s64 	%rd17, %rd74, %rd57;
	setp.ge.s64 	%p36, %rd17, %rd24;
	setp.lt.s64 	%p37, %rd17, 0;
	or.pred  	%p38, %p36, %p37;
	@%p38 bra 	$L__BB1_30;
	shl.b64 	%rd58, %rd17, 3;
	add.s64 	%rd59, %rd1, %rd58;
	ld.global.f64 	%fd48, [%rd59];
	add.f64 	%fd67, %fd67, %fd48;
$L__BB1_30:
	add.s32 	%r34, %r39, 3;
	cvt.s64.s32 	%rd60, %r34;
	add.s64 	%rd18, %rd74, %rd60;
	setp.ge.s64 	%p39, %rd18, %rd24;
	setp.lt.s64 	%p40, %rd18, 0;
	or.pred  	%p41, %p39, %p40;
	@%p41 bra 	$L__BB1_32;
	shl.b64 	%rd61, %rd18, 3;
	add.s64 	%rd62, %rd1, %rd61;
	ld.global.f64 	%fd49, [%rd62];
	add.f64 	%fd67, %fd67, %fd49;
$L__BB1_32:
	add.s32 	%r39, %r39, 4;
$L__BB1_33:
	setp.eq.s32 	%p42, %r5, 0;
	@%p42 bra 	$L__BB1_39;
	cvt.s64.s32 	%rd63, %r39;
	add.s64 	%rd19, %rd74, %rd63;
	setp.ge.s64 	%p43, %rd19, %rd24;
	setp.lt.s64 	%p44, %rd19, 0;
	or.pred  	%p45, %p43, %p44;
	@%p45 bra 	$L__BB1_36;
	shl.b64 	%rd64, %rd19, 3;
	add.s64 	%rd65, %rd1, %rd64;
	ld.global.f64 	%fd50, [%rd65];
	add.f64 	%fd67, %fd67, %fd50;
$L__BB1_36:
	add.s32 	%r35, %r39, 1;
	cvt.s64.s32 	%rd66, %r35;
	add.s64 	%rd20, %rd74, %rd66;
	setp.ge.s64 	%p46, %rd20, %rd24;
	setp.lt.s64 	%p47, %rd20, 0;
	or.pred  	%p48, %p46, %p47;
	@%p48 bra 	$L__BB1_38;
	shl.b64 	%rd67, %rd20, 3;
	add.s64 	%rd68, %rd1, %rd67;
	ld.global.f64 	%fd51, [%rd68];
	add.f64 	%fd67, %fd67, %fd51;
$L__BB1_38:
	add.s32 	%r39, %r39, 2;
$L__BB1_39:
	cvt.s64.s32 	%rd69, %r39;
	add.s64 	%rd21, %rd74, %rd69;
	setp.ge.s64 	%p49, %rd21, %rd24;
	setp.lt.s64 	%p50, %rd21, 0;
	or.pred  	%p51, %p49, %p50;
	@%p51 bra 	$L__BB1_41;
	shl.b64 	%rd70, %rd21, 3;
	add.s64 	%rd71, %rd1, %rd70;
	ld.global.f64 	%fd52, [%rd71];
	add.f64 	%fd67, %fd67, %fd52;
$L__BB1_41:
	setp.ge.s64 	%p52, %rd74, %rd24;
	@%p52 bra 	$L__BB1_43;
	shl.b64 	%rd72, %rd74, 3;
	add.s64 	%rd73, %rd5, %rd72;
	st.global.f64 	[%rd73], %fd67;
$L__BB1_43:
	add.s64 	%rd74, %rd74, %rd4;
	bar.sync 	0;
	setp.lt.s64 	%p53, %rd74, %rd3;
	@%p53 bra 	$L__BB1_2;
$L__BB1_44:
	ret;

}


// ===== COMPILED SASS (sm_100) =====

	.target	sm_100

	.elftype	@"ET_EXEC"


//--------------------- .note.nv.tkinfo           --------------------------
	.section	.note.nv.tkinfo,"",@"SHT_NOTE"
	.sectionflags	@"SHF_NOTE_NV_TKINFO"
	.tkinfo
        /*0018*/ 	.word	0x00000002
        /*0030*/ 	.string	""
        /*0030*/ 	.string	"ptxas"
        /*0030*/ 	.string	"Cuda compilation tools, release 13.0, V13.0.88"
        /*0030*/ 	.string	"Build cuda_13.0.r13.0/compiler.36424714_0"
        /*0030*/ 	.string	"-arch sm_100 -m 64 "



//--------------------- .note.nv.cuinfo           --------------------------
	.section	.note.nv.cuinfo,"",@"SHT_NOTE"
	.sectionflags	@"SHF_NOTE_NV_CUINFO"
        /*0018*/ 	.short	0x0002
        /*001a*/ 	.short	0x0064
        /*001c*/ 	.short	0x0082
	.zero		2


//--------------------- .nv.info                  --------------------------
	.section	.nv.info,"",@"SHT_CUDA_INFO"
	.align	4


	//----- nvinfo : EIATTR_REGCOUNT
	.align		4
        /*0000*/ 	.byte	0x04, 0x2f
        /*0002*/ 	.short	(.L_1 - .L_0)
	.align		4
.L_0:
        /*0004*/ 	.word	index@(_Z10stencil_1DPdS_li)
        /*0008*/ 	.word	0x00000018


	//----- nvinfo : EIATTR_FRAME_SIZE
	.align		4
.L_1:
        /*000c*/ 	.byte	0x04, 0x11
        /*000e*/ 	.short	(.L_3 - .L_2)
	.align		4
.L_2:
        /*0010*/ 	.word	index@($__internal_0_$__cuda_sm20_div_s64)
        /*0014*/ 	.word	0x00000000


	//----- nvinfo : EIATTR_FRAME_SIZE
	.align		4
.L_3:
        /*0018*/ 	.byte	0x04, 0x11
        /*001a*/ 	.short	(.L_5 - .L_4)
	.align		4
.L_4:
        /*001c*/ 	.word	index@(_Z10stencil_1DPdS_li)
        /*0020*/ 	.word	0x00000000


	//----- nvinfo : EIATTR_REGCOUNT
	.align		4
.L_5:
        /*0024*/ 	.byte	0x04, 0x2f
        /*0026*/ 	.short	(.L_7 - .L_6)
	.align		4
.L_6:
        /*0028*/ 	.word	index@(_Z14stencil_1D_oldPdS_li)
        /*002c*/ 	.word	0x0000001d


	//----- nvinfo : EIATTR_FRAME_SIZE
	.align		4
.L_7:
        /*0030*/ 	.byte	0x04, 0x11
        /*0032*/ 	.short	(.L_9 - .L_8)
	.align		4
.L_8:
        /*0034*/ 	.word	index@(_Z14stencil_1D_oldPdS_li)
        /*0038*/ 	.word	0x00000000


	//----- nvinfo : EIATTR_MIN_STACK_SIZE
	.align		4
.L_9:
        /*003c*/ 	.byte	0x04, 0x12
        /*003e*/ 	.short	(.L_11 - .L_10)
	.align		4
.L_10:
        /*0040*/ 	.word	index@(_Z14stencil_1D_oldPdS_li)
        /*0044*/ 	.word	0x00000000


	//----- nvinfo : EIATTR_MIN_STACK_SIZE
	.align		4
.L_11:
        /*0048*/ 	.byte	0x04, 0x12
        /*004a*/ 	.short	(.L_13 - .L_12)
	.align		4
.L_12:
        /*004c*/ 	.word	index@(_Z10stencil_1DPdS_li)
        /*0050*/ 	.word	0x00000000
.L_13:


//--------------------- .nv.compat                --------------------------
	.section	.nv.compat,"",@"SHT_CUDA_COMPAT_INFO"
	.align	4
        /*0000*/ 	.byte	0x02, 0x09, 0x00, 0x00, 0x02, 0x02, 0x01, 0x00, 0x02, 0x05, 0x05, 0x00, 0x03, 0x07, 0x01, 0x01
        /*0010*/ 	.byte	0x02, 0x03, 0x00, 0x00, 0x02, 0x06, 0x01, 0x00, 0x04, 0x0b, 0x08, 0x00, 0x01, 0x00, 0x00, 0x00
        /*0020*/ 	.byte	0x00, 0x00, 0x00, 0x00


//--------------------- .nv.info._Z14stencil_1D_oldPdS_li --------------------------
	.section	.nv.info._Z14stencil_1D_oldPdS_li,"",@"SHT_CUDA_INFO"
	.sectionflags	@""
	.align	4


	//----- nvinfo : EIATTR_CUDA_API_VERSION
	.align		4
        /*0000*/ 	.byte	0x04, 0x37
        /*0002*/ 	.short	(.L_15 - .L_14)
.L_14:
        /*0004*/ 	.word	0x00000082


	//----- nvinfo : EIATTR_KPARAM_INFO
	.align		4
.L_15:
        /*0008*/ 	.byte	0x04, 0x17
        /*000a*/ 	.short	(.L_17 - .L_16)
.L_16:
        /*000c*/ 	.word	0x00000000
        /*0010*/ 	.short	0x0003
        /*0012*/ 	.short	0x0018
        /*0014*/ 	.byte	0x00, 0xf0, 0x11, 0x00


	//----- nvinfo : EIATTR_KPARAM_INFO
	.align		4
.L_17:
        /*0018*/ 	.byte	0x04, 0x17
        /*001a*/ 	.short	(.L_19 - .L_18)
.L_18:
        /*001c*/ 	.word	0x00000000
        /*0020*/ 	.short	0x0002
        /*0022*/ 	.short	0x0010
        /*0024*/ 	.byte	0x00, 0xf0, 0x21, 0x00


	//----- nvinfo : EIATTR_KPARAM_INFO
	.align		4
.L_19:
        /*0028*/ 	.byte	0x04, 0x17
        /*002a*/ 	.short	(.L_21 - .L_20)
.L_20:
        /*002c*/ 	.word	0x00000000
        /*0030*/ 	.short	0x0001
        /*0032*/ 	.short	0x0008
        /*0034*/ 	.byte	0x00, 0xf5, 0x21, 0x00


	//----- nvinfo : EIATTR_KPARAM_INFO
	.align		4
.L_21:
        /*0038*/ 	.byte	0x04, 0x17
        /*003a*/ 	.short	(.L_23 - .L_22)
.L_22:
        /*003c*/ 	.word	0x00000000
        /*0040*/ 	.short	0x0000
        /*0042*/ 	.short	0x0000
        /*0044*/ 	.byte	0x00, 0xf5, 0x21, 0x00


	//----- nvinfo : EIATTR_SPARSE_MMA_MASK
	.align		4
.L_23:
        /*0048*/ 	.byte	0x03, 0x50
        /*004a*/ 	.short	0x0000


	//----- nvinfo : EIATTR_MAXREG_COUNT
	.align		4
        /*004c*/ 	.byte	0x03, 0x1b
        /*004e*/ 	.short	0x00ff


	//----- nvinfo : EIATTR_NUM_BARRIERS
	.align		4
        /*0050*/ 	.byte	0x02, 0x4c
        /*0052*/ 	.byte	0x01
	.zero		1


	//----- nvinfo : EIATTR_MERCURY_ISA_VERSION
	.align		4
        /*0054*/ 	.byte	0x03, 0x5f
        /*0056*/ 	.short	0x0101


	//----- nvinfo : EIATTR_VRC_CTA_INIT_COUNT
	.align		4
        /*0058*/ 	.byte	0x02, 0x4a
	.zero		1
	.zero		1


	//----- nvinfo : EIATTR_EXIT_INSTR_OFFSETS
	.align		4
        /*005c*/ 	.byte	0x04, 0x1c
        /*005e*/ 	.short	(.L_25 - .L_24)


	//   ....[0]....
.L_24:
        /*0060*/ 	.word	0x000000b0


	//   ....[1]....
        /*0064*/ 	.word	0x00000e50


	//----- nvinfo : EIATTR_CRS_STACK_SIZE
	.align		4
.L_25:
        /*0068*/ 	.byte	0x04, 0x1e
        /*006a*/ 	.short	(.L_27 - .L_26)
.L_26:
        /*006c*/ 	.word	0x00000000


	//----- nvinfo : EIATTR_CBANK_PARAM_SIZE
	.align		4
.L_27:
        /*0070*/ 	.byte	0x03, 0x19
        /*0072*/ 	.short	0x001c


	//----- nvinfo : EIATTR_PARAM_CBANK
	.align		4
        /*0074*/ 	.byte	0x04, 0x0a
        /*0076*/ 	.short	(.L_29 - .L_28)
	.align		4
.L_28:
        /*0078*/ 	.word	index@(.nv.constant0._Z14stencil_1D_oldPdS_li)
        /*007c*/ 	.short	0x0380
        /*007e*/ 	.short	0x001c


	//----- nvinfo : EIATTR_SW_WAR
	.align		4
.L_29:
        /*0080*/ 	.byte	0x04, 0x36
        /*0082*/ 	.short	(.L_31 - .L_30)
.L_30:
        /*0084*/ 	.word	0x00000008
.L_31:


//--------------------- .nv.info._Z10stencil_1DPdS_li --------------------------
	.section	.nv.info._Z10stencil_1DPdS_li,"",@"SHT_CUDA_INFO"
	.sectionflags	@""
	.align	4


	//----- nvinfo : EIATTR_CUDA_API_VERSION
	.align		4
        /*0000*/ 	.byte	0x04, 0x37
        /*0002*/ 	.short	(.L_33 - .L_32)
.L_32:
        /*0004*/ 	.word	0x00000082


	//----- nvinfo : EIATTR_KPARAM_INFO
	.align		4
.L_33:
        /*0008*/ 	.byte	0x04, 0x17
        /*000a*/ 	.short	(.L_35 - .L_34)
.L_34:
        /*000c*/ 	.word	0x00000000
        /*0010*/ 	.short	0x0003
        /*0012*/ 	.short	0x0018
        /*0014*/ 	.byte	0x00, 0xf0, 0x11, 0x00


	//----- nvinfo : EIATTR_KPARAM_INFO
	.align		4
.L_35:
        /*0018*/ 	.byte	0x04, 0x17
        /*001a*/ 	.short	(.L_37 - .L_36)
.L_36:
        /*001c*/ 	.word	0x00000000
        /*0020*/ 	.short	0x0002
        /*0022*/ 	.short	0x0010
        /*0024*/ 	.byte	0x00, 0xf0, 0x21, 0x00


	//----- nvinfo : EIATTR_KPARAM_INFO
	.align		4
.L_37:
        /*0028*/ 	.byte	0x04, 0x17
        /*002a*/ 	.short	(.L_39 - .L_38)
.L_38:
        /*002c*/ 	.word	0x00000000
        /*0030*/ 	.short	0x0001
        /*0032*/ 	.short	0x0008
        /*0034*/ 	.byte	0x00, 0xf5, 0x21, 0x00


	//----- nvinfo : EIATTR_KPARAM_INFO
	.align		4
.L_39:
        /*0038*/ 	.byte	0x04, 0x17
        /*003a*/ 	.short	(.L_41 - .L_40)
.L_40:
        /*003c*/ 	.word	0x00000000
        /*0040*/ 	.short	0x0000
        /*0042*/ 	.short	0x0000
        /*0044*/ 	.byte	0x00, 0xf5, 0x21, 0x00


	//----- nvinfo : EIATTR_SPARSE_MMA_MASK
	.align		4
.L_41:
        /*0048*/ 	.byte	0x03, 0x50
        /*004a*/ 	.short	0x0000


	//----- nvinfo : EIATTR_MAXREG_COUNT
	.align		4
        /*004c*/ 	.byte	0x03, 0x1b
        /*004e*/ 	.short	0x00ff


	//----- nvinfo : EIATTR_NUM_BARRIERS
	.align		4
        /*0050*/ 	.byte	0x02, 0x4c
        /*0052*/ 	.byte	0x01
	.zero		1


	//----- nvinfo : EIATTR_MERCURY_ISA_VERSION
	.align		4
        /*0054*/ 	.byte	0x03, 0x5f
        /*0056*/ 	.short	0x0101


	//----- nvinfo : EIATTR_VRC_CTA_INIT_COUNT
	.align		4
        /*0058*/ 	.byte	0x02, 0x4a
	.zero		1
	.zero		1


	//----- nvinfo : EIATTR_EXIT_INSTR_OFFSETS
	.align		4
        /*005c*/ 	.byte	0x04, 0x1c
        /*005e*/ 	.short	(.L_43 - .L_42)


	//   ....[0]....
.L_42:
        /*0060*/ 	.word	0x00001260


	//   ....[1]....
        /*0064*/ 	.word	0x00001400


	//----- nvinfo : EIATTR_CRS_STACK_SIZE
	.align		4
.L_43:
        /*0068*/ 	.byte	0x04, 0x1e
        /*006a*/ 	.short	(.L_45 - .L_44)
.L_44:
        /*006c*/ 	.word	0x00000000


	//----- nvinfo : EIATTR_CBANK_PARAM_SIZE
	.align		4
.L_45:
        /*0070*/ 	.byte	0x03, 0x19
        /*0072*/ 	.short	0x001c


	//----- nvinfo : EIATTR_PARAM_CBANK
	.align		4
        /*0074*/ 	.byte	0x04, 0x0a
        /*0076*/ 	.short	(.L_47 - .L_46)
	.align		4
.L_46:
        /*0078*/ 	.word	index@(.nv.constant0._Z10stencil_1DPdS_li)
        /*007c*/ 	.short	0x0380
        /*007e*/ 	.short	0x001c


	//----- nvinfo : EIATTR_SW_WAR
	.align		4
.L_47:
        /*0080*/ 	.byte	0x04, 0x36
        /*0082*/ 	.short	(.L_49 - .L_48)
.L_48:
        /*0084*/ 	.word	0x00000008
.L_49:


//--------------------- .nv.callgraph             --------------------------
	.section	.nv.callgraph,"",@"SHT_CUDA_CALLGRAPH"
	.align	4
	.sectionentsize	8
	.align		4
        /*0000*/ 	.word	0x00000000
	.align		4
        /*0004*/ 	.word	0xffffffff
	.align		4
        /*0008*/ 	.word	0x00000000
	.align		4
        /*000c*/ 	.word	0xfffffffe
	.align		4
        /*0010*/ 	.word	0x00000000
	.align		4
        /*0014*/ 	.word	0xfffffffd
	.align		4
        /*0018*/ 	.word	0x00000000
	.align		4
        /*001c*/ 	.word	0xfffffffc


//--------------------- .text._Z14stencil_1D_oldPdS_li --------------------------
	.section	.text._Z14stencil_1D_oldPdS_li,"ax",@progbits
	.align	128
        .global         _Z14stencil_1D_oldPdS_li
        .type           _Z14stencil_1D_oldPdS_li,@function
        .size           _Z14stencil_1D_oldPdS_li,(.L_x_24 - _Z14stencil_1D_oldPdS_li)
        .other          _Z14stencil_1D_oldPdS_li,@"STO_CUDA_ENTRY STV_DEFAULT"
_Z14stencil_1D_oldPdS_li:
.text._Z14stencil_1D_oldPdS_li:
[----:B------:R-:W-:Y:S01]  /*0000*/  LDC R1, c[0x0][0x37c] ;  /* 0x0000df00ff017b82 */ /* 0x000fe20000000800 */
[----:B------:R-:W0:Y:S01]  /*0010*/  S2R R0, SR_TID.X ;  /* 0x0000000000007919 */ /* 0x000e220000002100 */
[----:B------:R-:W1:Y:S01]  /*0020*/  LDCU UR11, c[0x0][0x360] ;  /* 0x00006c00ff0b77ac */ /* 0x000e620008000800 */
[----:B------:R-:W0:Y:S01]  /*0030*/  S2R R3, SR_CTAID.X ;  /* 0x0000000000037919 */ /* 0x000e220000002500 */
[----:B------:R-:W1:Y:S02]  /*0040*/  LDCU.64 UR6, c[0x0][0x390] ;  /* 0x00007200ff0677ac */ /* 0x000e640008000a00 */
[----:B-1----:R-:W-:-:S04]  /*0050*/  UIADD3 UR5, UP0, UPT, UR11, UR6, URZ ;  /* 0x000000060b057290 */ /* 0x002fc8000ff1e0ff */
[----:B------:R-:W-:-:S06]  /*0060*/  UIADD3.X UR6, UPT, UPT, URZ, UR7, URZ, UP0, !UPT ;  /* 0x00000007ff067290 */ /* 0x000fcc00087fe4ff */
[----:B------:R-:W-:Y:S02]  /*0070*/  IMAD.U32 R2, RZ, RZ, UR6 ;  /* 0x00000006ff027e24 */ /* 0x000fe4000f8e00ff */
[----:B0-----:R-:W-:-:S05]  /*0080*/  IMAD R0, R3, UR11, R0 ;  /* 0x0000000b03007c24 */ /* 0x001fca000f8e0200 */
[----:B------:R-:W-:-:S04]  /*0090*/  ISETP.LT.U32.AND P0, PT, R0, UR5, PT ;  /* 0x0000000500007c0c */ /* 0x000fc8000bf01070 */
[----:B------:R-:W-:-:S13]  /*00a0*/  ISETP.GT.AND.EX P0, PT, R2, RZ, PT, P0 ;  /* 0x000000ff0200720c */ /* 0x000fda0003f04300 */
[----:B------:R-:W-:Y:S05]  /*00b0*/  @!P0 EXIT ;  /* 0x000000000000894d */ /* 0x000fea0003800000 */
[----:B------:R-:W0:Y:S01]  /*00c0*/  LDC R3, c[0x0][0x370] ;  /* 0x0000dc00ff037b82 */ /* 0x000e220000000800 */
[----:B------:R-:W1:Y:S01]  /*00d0*/  LDCU UR7, c[0x0][0x398] ;  /* 0x00007300ff0777ac */ /* 0x000e620008000800 */
[----:B------:R-:W-:Y:S01]  /*00e0*/  IMAD.MOV.U32 R2, RZ, RZ, RZ ;  /* 0x000000ffff027224 */ /* 0x000fe200078e00ff */
[----:B------:R-:W2:Y:S01]  /*00f0*/  LDCU.64 UR12, c[0x0][0x358] ;  /* 0x00006b00ff0c77ac */ /* 0x000ea20008000a00 */
[----:B-1----:R-:W-:Y:S02]  /*0100*/  USHF.L.U32 UR8, UR7, 0x1, URZ ;  /* 0x0000000107087899 */ /* 0x002fe400080006ff */
[----:B------:R-:W-:Y:S02]  /*0110*/  UIADD3 UR10, UPT, UPT, -UR7, 0x3, URZ ;  /* 0x00000003070a7890 */ /* 0x000fe4000fffe1ff */
[----:B------:R-:W-:Y:S01]  /*0120*/  ULOP3.LUT UR4, UR8, 0xfffffff8, URZ, 0xc0, !UPT ;  /* 0xfffffff808047892 */ /* 0x000fe2000f8ec0ff */
[----:B0-----:R-:W-:Y:S01]  /*0130*/  IMAD R3, R3, UR11, RZ ;  /* 0x0000000b03037c24 */ /* 0x001fe2000f8e02ff */
[----:B------:R-:W-:-:S02]  /*0140*/  ULOP3.LUT UR9, UR8, 0x6, URZ, 0xc0, !UPT ;  /* 0x0000000608097892 */ /* 0x000fc4000f8ec0ff */
[----:B------:R-:W-:Y:S02]  /*0150*/  UIADD3 UR7, UPT, UPT, -UR7, URZ, URZ ;  /* 0x000000ff07077290 */ /* 0x000fe4000fffe1ff */
[----:B------:R-:W-:Y:S02]  /*0160*/  UIADD3 UR4, UPT, UPT, -UR4, URZ, URZ ;  /* 0x000000ff04047290 */ /* 0x000fe4000fffe1ff */
[----:B--2---:R-:W-:-:S11]  /*0170*/  UISETP.GE.U32.AND UP0, UPT, UR9, 0x3, UPT ;  /* 0x000000030900788c */ /* 0x004fd6000bf06070 */
.L_x_5:
[----:B------:R-:W0:Y:S01]  /*0180*/  LDCU UR9, c[0x0][0x398] ;  /* 0x00007300ff0977ac */ /* 0x000e220008000800 */
[----:B------:R-:W-:Y:S01]  /*0190*/  CS2R R10, SRZ ;  /* 0x00000000000a7805 */ /* 0x000fe2000001ff00 */
[----:B0-----:R-:W-:-:S09]  /*01a0*/  UISETP.GE.AND UP1, UPT, UR9, URZ, UPT ;  /* 0x000000ff0900728c */ /* 0x001fd2000bf26270 */
[----:B------:R-:W-:Y:S05]  /*01b0*/  BRA.U !UP1, `(.L_x_0) ;  /* 0x0000000909ec7547 */ /* 0x000fea000b800000 */
[----:B------:R-:W-:Y:S01]  /*01c0*/  UISETP.GE.U32.AND UP1, UPT, UR8, 0x7, UPT ;  /* 0x000000070800788c */ /* 0x000fe2000bf26070 */
[----:B------:R-:W-:Y:S01]  /*01d0*/  IMAD.U32 R15, RZ, RZ, UR7 ;  /* 0x00000007ff0f7e24 */ /* 0x000fe2000f8e00ff */
[----:B------:R-:W-:-:S07]  /*01e0*/  CS2R R10, SRZ ;  /* 0x00000000000a7805 */ /* 0x000fce000001ff00 */
[----:B------:R-:W-:Y:S05]  /*01f0*/  BRA.U !UP1, `(.L_x_1) ;  /* 0x00000005098c7547 */ /* 0x000fea000b800000 */
[----:B------:R-:W-:Y:S01]  /*0200*/  IMAD.U32 R6, RZ, RZ, UR4 ;  /* 0x00000004ff067e24 */ /* 0x000fe2000f8e00ff */
[----:B------:R-:W-:Y:S01]  /*0210*/  CS2R R10, SRZ ;  /* 0x00000000000a7805 */ /* 0x000fe2000001ff00 */
[----:B------:R-:W-:Y:S01]  /*0220*/  IMAD.U32 R5, RZ, RZ, UR10 ;  /* 0x0000000aff057e24 */ /* 0x000fe2000f8e00ff */
[----:B------:R-:W0:Y:S01]  /*0230*/  LDCU.64 UR14, c[0x0][0x390] ;  /* 0x00007200ff0e77ac */ /* 0x000e220008000a00 */
[----:B------:R-:W-:-:S05]  /*0240*/  NOP ;  /* 0x0000000000007918 */ /* 0x000fca0000000000 */
.L_x_2:
[----:B------:R-:W-:-:S05]  /*0250*/  VIADD R7, R5, 0xfffffffd ;  /* 0xfffffffd05077836 */ /* 0x000fca0000000000 */
[----:B------:R-:W-:-:S04]  /*0260*/  IADD3 R4, P0, PT, R7, R0, RZ ;  /* 0x0000000007047210 */ /* 0x000fc80007f1e0ff */
[----:B------:R-:W-:Y:S02]  /*0270*/  LEA.HI.X.SX32 R7, R7, R2, 0x1, P0 ;  /* 0x0000000207077211 */ /* 0x000fe400000f0eff */
[----:B0-----:R-:W-:Y:S02]  /*0280*/  ISETP.GE.U32.AND P1, PT, R4, UR14, PT ;  /* 0x0000000e04007c0c */ /* 0x001fe4000bf26070 */
[----:B------:R-:W-:-:S04]  /*0290*/  ISETP.GE.AND P0, PT, R7, RZ, PT ;  /* 0x000000ff0700720c */ /* 0x000fc80003f06270 */
[----:B------:R-:W-:-:S13]  /*02a0*/  ISETP.GE.OR.EX P0, PT, R7, UR15, !P0, P1 ;  /* 0x0000000f07007c0c */ /* 0x000fda000c706710 */
[----:B------:R-:W0:Y:S02]  /*02b0*/  @!P0 LDC.64 R14, c[0x0][0x380] ;  /* 0x0000e000ff0e8b82 */ /* 0x000e240000000a00 */
[----:B0-----:R-:W-:-:S04]  /*02c0*/  @!P0 LEA R14, P1, R4, R14, 0x3 ;  /* 0x0000000e040e8211 */ /* 0x001fc800078218ff */
[----:B------:R-:W-:-:S06]  /*02d0*/  @!P0 LEA.HI.X R15, R4, R15, R7, 0x3, P1 ;  /* 0x0000000f040f8211 */ /* 0x000fcc00008f1c07 */
[----:B------:R-:W2:Y:S01]  /*02e0*/  @!P0 LDG.E.64 R14, desc[UR12][R14.64] ;  /* 0x0000000c0e0e8981 */ /* 0x000ea2000c1e1b00 */
[C---:B------:R-:W-:Y:S01]  /*02f0*/  VIADD R21, R5.reuse, 0xfffffffe ;  /* 0xfffffffe05157836 */ /* 0x040fe20000000000 */
[CC--:B------:R-:W-:Y:S01]  /*0300*/  IADD3 R23, P2, PT, R5.reuse, R0.reuse, RZ ;  /* 0x0000000005177210 */ /* 0x0c0fe20007f5e0ff */
[C---:B------:R-:W-:Y:S02]  /*0310*/  VIADD R7, R5.reuse, 0xffffffff ;  /* 0xffffffff05077836 */ /* 0x040fe40000000000 */
[----:B------:R-:W-:Y:S01]  /*0320*/  VIADD R13, R5, 0x1 ;  /* 0x00000001050d7836 */ /* 0x000fe20000000000 */
[----:B------:R-:W-:Y:S01]  /*0330*/  IADD3 R20, P1, PT, R21, R0, RZ ;  /* 0x0000000015147210 */ /* 0x000fe20007f3e0ff */
[C---:B------:R-:W-:Y:S01]  /*0340*/  VIADD R19, R5.reuse, 0x2 ;  /* 0x0000000205137836 */ /* 0x040fe20000000000 */
[-C--:B------:R-:W-:Y:S02]  /*0350*/  LEA.HI.X.SX32 R24, R5, R2.reuse, 0x1, P2 ;  /* 0x0000000205187211 */ /* 0x080fe400010f0eff */
[----:B------:R-:W-:-:S02]  /*0360*/  LEA.HI.X.SX32 R21, R21, R2, 0x1, P1 ;  /* 0x0000000215157211 */ /* 0x000fc400008f0eff */
[----:B------:R-:W-:Y:S02]  /*0370*/  ISETP.GE.U32.AND P1, PT, R20, UR14, PT ;  /* 0x0000000e14007c0c */ /* 0x000fe4000bf26070 */
[----:B------:R-:W-:Y:S02]  /*0380*/  ISETP.GE.AND P6, PT, R21, RZ, PT ;  /* 0x000000ff1500720c */ /* 0x000fe40003fc6270 */
[----:B------:R-:W-:Y:S02]  /*0390*/  ISETP.GE.U32.AND P4, PT, R23, UR14, PT ;  /* 0x0000000e17007c0c */ /* 0x000fe4000bf86070 */
[----:B------:R-:W-:Y:S02]  /*03a0*/  ISETP.GE.OR.EX P6, PT, R21, UR15, !P6, P1 ;  /* 0x0000000f15007c0c */ /* 0x000fe4000f7c6710 */
[-C--:B------:R-:W-:Y:S02]  /*03b0*/  IADD3 R25, P1, PT, R7, R0.reuse, RZ ;  /* 0x0000000007197210 */ /* 0x080fe40007f3e0ff */
[----:B------:R-:W-:-:S02]  /*03c0*/  IADD3 R9, P3, PT, R13, R0, RZ ;  /* 0x000000000d097210 */ /* 0x000fc40007f7e0ff */
[-C--:B------:R-:W-:Y:S02]  /*03d0*/  LEA.HI.X.SX32 R4, R7, R2.reuse, 0x1, P1 ;  /* 0x0000000207047211 */ /* 0x080fe400008f0eff */
[----:B------:R-:W-:Y:S02]  /*03e0*/  ISETP.GE.U32.AND P1, PT, R25, UR14, PT ;  /* 0x0000000e19007c0c */ /* 0x000fe4000bf26070 */
[----:B------:R-:W-:Y:S02]  /*03f0*/  ISETP.GE.AND P2, PT, R24, RZ, PT ;  /* 0x000000ff1800720c */ /* 0x000fe40003f46270 */
[----:B------:R-:W-:Y:S01]  /*0400*/  ISETP.GE.AND P5, PT, R4, RZ, PT ;  /* 0x000000ff0400720c */ /* 0x000fe20003fa6270 */
[----:B------:R-:W0:Y:S01]  /*0410*/  @!P6 LDC.64 R16, c[0x0][0x380] ;  /* 0x0000e000ff10eb82 */ /* 0x000e220000000a00 */
[----:B------:R-:W-:Y:S02]  /*0420*/  LEA.HI.X.SX32 R8, R13, R2, 0x1, P3 ;  /* 0x000000020d087211 */ /* 0x000fe400018f0eff */
[----:B------:R-:W-:-:S02]  /*0430*/  ISETP.GE.OR.EX P4, PT, R24, UR15, !P2, P4 ;  /* 0x0000000f18007c0c */ /* 0x000fc4000d786740 */
[----:B------:R-:W-:Y:S02]  /*0440*/  ISETP.GE.OR.EX P5, PT, R4, UR15, !P5, P1 ;  /* 0x0000000f04007c0c */ /* 0x000fe4000efa6710 */
[----:B------:R-:W-:Y:S02]  /*0450*/  IADD3 R7, P2, PT, R19, R0, RZ ;  /* 0x0000000013077210 */ /* 0x000fe40007f5e0ff */
[----:B------:R-:W-:Y:S02]  /*0460*/  ISETP.GE.U32.AND P1, PT, R9, UR14, PT ;  /* 0x0000000e09007c0c */ /* 0x000fe4000bf26070 */
[C---:B------:R-:W-:Y:S02]  /*0470*/  ISETP.GE.AND P3, PT, R8.reuse, RZ, PT ;  /* 0x000000ff0800720c */ /* 0x040fe40003f66270 */
[----:B------:R-:W-:Y:S02]  /*0480*/  LEA.HI.X.SX32 R22, R19, R2, 0x1, P2 ;  /* 0x0000000213167211 */ /* 0x000fe400010f0eff */
[----:B------:R-:W-:-:S02]  /*0490*/  ISETP.GE.OR.EX P3, PT, R8, UR15, !P3, P1 ;  /* 0x0000000f08007c0c */ /* 0x000fc4000df66710 */
[----:B------:R-:W-:Y:S01]  /*04a0*/  ISETP.GE.U32.AND P1, PT, R7, UR14, PT ;  /* 0x0000000e07007c0c */ /* 0x000fe2000bf26070 */
[----:B------:R-:W1:Y:S01]  /*04b0*/  @!P5 LDC.64 R12, c[0x0][0x380] ;  /* 0x0000e000ff0cdb82 */ /* 0x000e620000000a00 */
[C---:B------:R-:W-:Y:S02]  /*04c0*/  ISETP.GE.AND P2, PT, R22.reuse, RZ, PT ;  /* 0x000000ff1600720c */ /* 0x040fe40003f46270 */
[----:B------:R-:W-:Y:S02]  /*04d0*/  P2R R26, PR, RZ, 0x40 ;  /* 0x00000040ff1a7803 */ /* 0x000fe40000000000 */
[----:B------:R-:W-:-:S05]  /*04e0*/  ISETP.GE.OR.EX P2, PT, R22, UR15, !P2, P1 ;  /* 0x0000000f16007c0c */ /* 0x000fca000d746710 */
[----:B------:R-:W3:Y:S01]  /*04f0*/  @!P3 LDC.64 R18, c[0x0][0x380] ;  /* 0x0000e000ff12bb82 */ /* 0x000ee20000000a00 */
[----:B--2---:R-:W-:Y:S01]  /*0500*/  @!P0 DADD R10, R10, R14 ;  /* 0x000000000a0a8229 */ /* 0x004fe2000000000e */
[----:B0-----:R-:W-:-:S06]  /*0510*/  @!P6 LEA R16, P0, R20, R16, 0x3 ;  /* 0x000000101410e211 */ /* 0x001fcc00078018ff */
[----:B------:R-:W0:Y:S01]  /*0520*/  @!P4 LDC.64 R14, c[0x0][0x380] ;  /* 0x0000e000ff0ecb82 */ /* 0x000e220000000a00 */
[----:B------:R-:W-:Y:S02]  /*0530*/  @!P6 LEA.HI.X R17, R20, R17, R21, 0x3, P0 ;  /* 0x000000111411e211 */ /* 0x000fe400000f1c15 */
[----:B-1----:R-:W-:-:S05]  /*0540*/  @!P5 LEA R12, P0, R25, R12, 0x3 ;  /* 0x0000000c190cd211 */ /* 0x002fca00078018ff */
[----:B------:R-:W1:Y:S01]  /*0550*/  @!P2 LDC.64 R20, c[0x0][0x380] ;  /* 0x0000e000ff14ab82 */ /* 0x000e620000000a00 */
[----:B------:R-:W-:Y:S01]  /*0560*/  @!P5 LEA.HI.X R13, R25, R13, R4, 0x3, P0 ;  /* 0x0000000d190dd211 */ /* 0x000fe200000f1c04 */
[----:B------:R-:W-:Y:S01]  /*0570*/  VIADD R25, R5, 0x3 ;  /* 0x0000000305197836 */ /* 0x000fe20000000000 */
[----:B---3--:R-:W-:-:S04]  /*0580*/  @!P3 LEA R18, P0, R9, R18, 0x3 ;  /* 0x000000120912b211 */ /* 0x008fc800078018ff */
[----:B------:R-:W-:Y:S01]  /*0590*/  @!P3 LEA.HI.X R19, R9, R19, R8, 0x3, P0 ;  /* 0x000000130913b211 */ /* 0x000fe200000f1c08 */
[----:B------:R-:W-:Y:S01]  /*05a0*/  VIADD R9, R5, 0x4 ;  /* 0x0000000405097836 */ /* 0x000fe20000000000 */
[----:B------:R-:W2:Y:S04]  /*05b0*/  @!P5 LDG.E.64 R12, desc[UR12][R12.64] ;  /* 0x0000000c0c0cd981 */ /* 0x000ea8000c1e1b00 */
[----:B------:R-:W3:Y:S01]  /*05c0*/  @!P3 LDG.E.64 R18, desc[UR12][R18.64] ;  /* 0x0000000c1212b981 */ /* 0x000ee2000c1e1b00 */
[----:B0-----:R-:W-:-:S04]  /*05d0*/  @!P4 LEA R14, P1, R23, R14, 0x3 ;  /* 0x0000000e170ec211 */ /* 0x001fc800078218ff */
[----:B------:R-:W-:Y:S02]  /*05e0*/  @!P4 LEA.HI.X R15, R23, R15, R24, 0x3, P1 ;  /* 0x0000000f170fc211 */ /* 0x000fe400008f1c18 */
[----:B------:R-:W-:Y:S02]  /*05f0*/  IADD3 R4, P1, PT, R25, R0, RZ ;  /* 0x0000000019047210 */ /* 0x000fe40007f3e0ff */
[----:B-1----:R-:W-:Y:S02]  /*0600*/  @!P2 LEA R20, P0, R7, R20, 0x3 ;  /* 0x000000140714a211 */ /* 0x002fe400078018ff */
[----:B------:R-:W-:Y:S01]  /*0610*/  LEA.HI.X.SX32 R25, R25, R2, 0x1, P1 ;  /* 0x0000000219197211 */ /* 0x000fe200008f0eff */
[----:B------:R-:W4:Y:S01]  /*0620*/  @!P4 LDG.E.64 R14, desc[UR12][R14.64] ;  /* 0x0000000c0e0ec981 */ /* 0x000f22000c1e1b00 */
[----:B------:R-:W-:Y:S02]  /*0630*/  @!P2 LEA.HI.X R21, R7, R21, R22, 0x3, P0 ;  /* 0x000000150715a211 */ /* 0x000fe400000f1c16 */
[----:B------:R-:W-:-:S02]  /*0640*/  ISETP.GE.U32.AND P0, PT, R4, UR14, PT ;  /* 0x0000000e04007c0c */ /* 0x000fc4000bf06070 */
[C---:B------:R-:W-:Y:S02]  /*0650*/  ISETP.GE.AND P1, PT, R25.reuse, RZ, PT ;  /* 0x000000ff1900720c */ /* 0x040fe40003f26270 */
[----:B------:R-:W5:Y:S02]  /*0660*/  @!P2 LDG.E.64 R20, desc[UR12][R20.64] ;  /* 0x0000000c1414a981 */ /* 0x000f64000c1e1b00 */
[----:B------:R-:W-:Y:S02]  /*0670*/  ISETP.GE.OR.EX P1, PT, R25, UR15, !P1, P0 ;  /* 0x0000000f19007c0c */ /* 0x000fe4000cf26700 */
[----:B------:R-:W-:-:S04]  /*0680*/  IADD3 R7, P0, PT, R9, R0, RZ ;  /* 0x0000000009077210 */ /* 0x000fc80007f1e0ff */
[----:B------:R-:W-:Y:S02]  /*0690*/  LEA.HI.X.SX32 R24, R9, R2, 0x1, P0 ;  /* 0x0000000209187211 */ /* 0x000fe400000f0eff */
[----:B------:R-:W-:Y:S02]  /*06a0*/  ISETP.GE.U32.AND P0, PT, R7, UR14, PT ;  /* 0x0000000e07007c0c */ /* 0x000fe4000bf06070 */
[----:B------:R-:W-:-:S03]  /*06b0*/  ISETP.GE.AND P6, PT, R24, RZ, PT ;  /* 0x000000ff1800720c */ /* 0x000fc60003fc6270 */
[----:B------:R-:W0:Y:S01]  /*06c0*/  @!P1 LDC.64 R8, c[0x0][0x380] ;  /* 0x0000e000ff089b82 */ /* 0x000e220000000a00 */
[----:B------:R-:W-:-:S13]  /*06d0*/  ISETP.GE.OR.EX P0, PT, R24, UR15, !P6, P0 ;  /* 0x0000000f18007c0c */ /* 0x000fda000f706700 */
[----:B------:R-:W1:Y:S01]  /*06e0*/  @!P0 LDC.64 R22, c[0x0][0x380] ;  /* 0x0000e000ff168b82 */ /* 0x000e620000000a00 */
[----:B0-----:R-:W-:-:S04]  /*06f0*/  @!P1 LEA R8, P6, R4, R8, 0x3 ;  /* 0x0000000804089211 */ /* 0x001fc800078c18ff */
[----:B------:R-:W-:-:S06]  /*0700*/  @!P1 LEA.HI.X R9, R4, R9, R25, 0x3, P6 ;  /* 0x0000000904099211 */ /* 0x000fcc00030f1c19 */
[----:B------:R-:W5:Y:S01]  /*0710*/  @!P1 LDG.E.64 R8, desc[UR12][R8.64] ;  /* 0x0000000c08089981 */ /* 0x000f62000c1e1b00 */
[----:B-1----:R-:W-:-:S04]  /*0720*/  @!P0 LEA R22, P6, R7, R22, 0x3 ;  /* 0x0000001607168211 */ /* 0x002fc800078c18ff */
[----:B------:R-:W-:Y:S02]  /*0730*/  @!P0 LEA.HI.X R23, R7, R23, R24, 0x3, P6 ;  /* 0x0000001707178211 */ /* 0x000fe400030f1c18 */
[----:B------:R-:W-:-:S04]  /*0740*/  ISETP.NE.AND P6, PT, R26, RZ, PT ;  /* 0x000000ff1a00720c */ /* 0x000fc80003fc5270 */
[----:B------:R-:W5:Y:S09]  /*0750*/  @!P0 LDG.E.64 R22, desc[UR12][R22.64] ;  /* 0x0000000c16168981 */ /* 0x000f72000c1e1b00 */
[----:B------:R-:W2:Y:S01]  /*0760*/  @!P6 LDG.E.64 R16, desc[UR12][R16.64] ;  /* 0x0000000c1010e981 */ /* 0x000ea2000c1e1b00 */
[----:B------:R-:W-:-:S02]  /*0770*/  VIADD R6, R6, 0x8 ;  /* 0x0000000806067836 */ /* 0x000fc40000000000 */
[----:B------:R-:W-:Y:S01]  /*0780*/  VIADD R5, R5, 0x8 ;  /* 0x0000000805057836 */ /* 0x000fe20000000000 */
[----:B--2---:R-:W-:-:S08]  /*0790*/  @!P6 DADD R10, R10, R16 ;  /* 0x000000000a0ae229 */ /* 0x004fd00000000010 */
[----:B------:R-:W-:-:S08]  /*07a0*/  @!P5 DADD R10, R10, R12 ;  /* 0x000000000a0ad229 */ /* 0x000fd0000000000c */
[----:B----4-:R-:W-:-:S08]  /*07b0*/  @!P4 DADD R10, R10, R14 ;  /* 0x000000000a0ac229 */ /* 0x010fd0000000000e */
[----:B---3--:R-:W-:-:S08]  /*07c0*/  @!P3 DADD R10, R10, R18 ;  /* 0x000000000a0ab229 */ /* 0x008fd00000000012 */
[----:B-----5:R-:W-:-:S08]  /*07d0*/  @!P2 DADD R10, R10, R20 ;  /* 0x000000000a0aa229 */ /* 0x020fd00000000014 */
[----:B------:R-:W-:Y:S01]  /*07e0*/  @!P1 DADD R10, R10, R8 ;  /* 0x000000000a0a9229 */ /* 0x000fe20000000008 */
[----:B------:R-:W-:-:S07]  /*07f0*/  ISETP.NE.AND P1, PT, R6, RZ, PT ;  /* 0x000000ff0600720c */ /* 0x000fce0003f25270 */
[----:B------:R-:W-:-:S06]  /*0800*/  @!P0 DADD R10, R10, R22 ;  /* 0x000000000a0a8229 */ /* 0x000fcc0000000016 */
[----:B------:R-:W-:Y:S05]  /*0810*/  @P1 BRA `(.L_x_2) ;  /* 0xfffffff8008c1947 */ /* 0x000fea000383ffff */
[----:B------:R-:W-:-:S07]  /*0820*/  VIADD R15, R5, 0xfffffffd ;  /* 0xfffffffd050f7836 */ /* 0x000fce0000000000 */
.L_x_1:
[----:B------:R-:W0:Y:S01]  /*0830*/  LDCU UR9, c[0x0][0x398] ;  /* 0x00007300ff0977ac */ /* 0x000e220008000800 */
[----:B------:R-:W1:Y:S01]  /*0840*/  LDCU.64 UR16, c[0x0][0x390] ;  /* 0x00007200ff1077ac */ /* 0x000e620008000a00 */
[----:B0-----:R-:W-:Y:S01]  /*0850*/  ULOP3.LUT UP1, URZ, UR9, 0x1, URZ, 0xc0, !UPT ;  /* 0x0000000109ff7892 */ /* 0x001fe2000f82c0ff */
[----:B-1----:R-:W-:Y:S10]  /*0860*/  BRA.U !UP0, `(.L_x_3) ;  /* 0x0000000108b47547 */ /* 0x002ff4000b800000 */
[----:B------:R-:W0:Y:S01]  /*0870*/  LDCU.64 UR14, c[0x0][0x390] ;  /* 0x00007200ff0e77ac */ /* 0x000e220008000a00 */
[C---:B------:R-:W-:Y:S01]  /*0880*/  IADD3 R21, P0, PT, R15.reuse, R0, RZ ;  /* 0x000000000f157210 */ /* 0x040fe20007f1e0ff */
[C---:B------:R-:W-:Y:S02]  /*0890*/  VIADD R5, R15.reuse, 0x1 ;  /* 0x000000010f057836 */ /* 0x040fe40000000000 */
[C---:B------:R-:W-:Y:S01]  /*08a0*/  VIADD R7, R15.reuse, 0x2 ;  /* 0x000000020f077836 */ /* 0x040fe20000000000 */
[----:B------:R-:W-:Y:S02]  /*08b0*/  LEA.HI.X.SX32 R22, R15, R2, 0x1, P0 ;  /* 0x000000020f167211 */ /* 0x000fe400000f0eff */
[C---:B------:R-:W-:Y:S02]  /*08c0*/  IADD3 R19, P2, PT, R5.reuse, R0, RZ ;  /* 0x0000000005137210 */ /* 0x040fe40007f5e0ff */
[----:B------:R-:W-:Y:S02]  /*08d0*/  ISETP.GE.AND P0, PT, R22, RZ, PT ;  /* 0x000000ff1600720c */ /* 0x000fe40003f06270 */
[----:B------:R-:W-:Y:S01]  /*08e0*/  LEA.HI.X.SX32 R20, R5, R2, 0x1, P2 ;  /* 0x0000000205147211 */ /* 0x000fe200010f0eff */
[----:B------:R-:W-:Y:S01]  /*08f0*/  VIADD R5, R15, 0x3 ;  /* 0x000000030f057836 */ /* 0x000fe20000000000 */
[----:B------:R-:W-:-:S04]  /*0900*/  IADD3 R14, P3, PT, R7, R0, RZ ;  /* 0x00000000070e7210 */ /* 0x000fc80007f7e0ff */
[----:B------:R-:W-:Y:S02]  /*0910*/  LEA.HI.X.SX32 R16, R7, R2, 0x1, P3 ;  /* 0x0000000207107211 */ /* 0x000fe400018f0eff */
[----:B0-----:R-:W-:Y:S02]  /*0920*/  ISETP.GE.U32.AND P1, PT, R21, UR14, PT ;  /* 0x0000000e15007c0c */ /* 0x001fe4000bf26070 */
[----:B------:R-:W-:Y:S02]  /*0930*/  ISETP.GE.U32.AND P2, PT, R19, UR14, PT ;  /* 0x0000000e13007c0c */ /* 0x000fe4000bf46070 */
[----:B------:R-:W-:Y:S02]  /*0940*/  ISETP.GE.OR.EX P0, PT, R22, UR15, !P0, P1 ;  /* 0x0000000f16007c0c */ /* 0x000fe4000c706710 */
[----:B------:R-:W-:Y:S02]  /*0950*/  ISETP.GE.AND P1, PT, R20, RZ, PT ;  /* 0x000000ff1400720c */ /* 0x000fe40003f26270 */
[----:B------:R-:W-:-:S02]  /*0960*/  IADD3 R17, P4, PT, R5, R0, RZ ;  /* 0x0000000005117210 */ /* 0x000fc40007f9e0ff */
[----:B------:R-:W-:Y:S02]  /*0970*/  ISETP.GE.OR.EX P1, PT, R20, UR15, !P1, P2 ;  /* 0x0000000f14007c0c */ /* 0x000fe4000cf26720 */
[----:B------:R-:W-:Y:S02]  /*0980*/  ISETP.GE.U32.AND P3, PT, R14, UR14, PT ;  /* 0x0000000e0e007c0c */ /* 0x000fe4000bf66070 */
[C---:B------:R-:W-:Y:S02]  /*0990*/  ISETP.GE.AND P2, PT, R16.reuse, RZ, PT ;  /* 0x000000ff1000720c */ /* 0x040fe40003f46270 */
[----:B------:R-:W-:Y:S01]  /*09a0*/  LEA.HI.X.SX32 R18, R5, R2, 0x1, P4 ;  /* 0x0000000205127211 */ /* 0x000fe200020f0eff */
[----:B------:R-:W0:Y:S01]  /*09b0*/  @!P0 LDC.64 R12, c[0x0][0x380] ;  /* 0x0000e000ff0c8b82 */ /* 0x000e220000000a00 */
[----:B------:R-:W-:Y:S02]  /*09c0*/  ISETP.GE.OR.EX P2, PT, R16, UR15, !P2, P3 ;  /* 0x0000000f10007c0c */ /* 0x000fe4000d746730 */
[----:B------:R-:W-:-:S02]  /*09d0*/  ISETP.GE.U32.AND P4, PT, R17, UR14, PT ;  /* 0x0000000e11007c0c */ /* 0x000fc4000bf86070 */
[----:B------:R-:W-:-:S03]  /*09e0*/  ISETP.GE.AND P3, PT, R18, RZ, PT ;  /* 0x000000ff1200720c */ /* 0x000fc60003f66270 */
[----:B------:R-:W1:Y:S01]  /*09f0*/  @!P1 LDC.64 R8, c[0x0][0x380] ;  /* 0x0000e000ff089b82 */ /* 0x000e620000000a00 */
[----:B------:R-:W-:-:S07]  /*0a00*/  ISETP.GE.OR.EX P3, PT, R18, UR15, !P3, P4 ;  /* 0x0000000f12007c0c */ /* 0x000fce000df66740 */
[----:B------:R-:W2:Y:S01]  /*0a10*/  @!P2 LDC.64 R4, c[0x0][0x380] ;  /* 0x0000e000ff04ab82 */ /* 0x000ea20000000a00 */
[----:B0-----:R-:W-:-:S07]  /*0a20*/  @!P0 LEA R12, P4, R21, R12, 0x3 ;  /* 0x0000000c150c8211 */ /* 0x001fce00078818ff */
[----:B------:R-:W0:Y:S01]  /*0a30*/  @!P3 LDC.64 R6, c[0x0][0x380] ;  /* 0x0000e000ff06bb82 */ /* 0x000e220000000a00 */
[----:B------:R-:W-:Y:S02]  /*0a40*/  @!P0 LEA.HI.X R13, R21, R13, R22, 0x3, P4 ;  /* 0x0000000d150d8211 */ /* 0x000fe400020f1c16 */
[----:B-1----:R-:W-:-:S04]  /*0a50*/  @!P1 LEA R8, P4, R19, R8, 0x3 ;  /* 0x0000000813089211 */ /* 0x002fc800078818ff */
[----:B------:R-:W3:Y:S01]  /*0a60*/  @!P0 LDG.E.64 R12, desc[UR12][R12.64] ;  /* 0x0000000c0c0c8981 */ /* 0x000ee2000c1e1b00 */
[----:B------:R-:W-:Y:S02]  /*0a70*/  @!P1 LEA.HI.X R9, R19, R9, R20, 0x3, P4 ;  /* 0x0000000913099211 */ /* 0x000fe400020f1c14 */
[----:B--2---:R-:W-:-:S04]  /*0a80*/  @!P2 LEA R4, P4, R14, R4, 0x3 ;  /* 0x000000040e04a211 */ /* 0x004fc800078818ff */
[----:B------:R-:W2:Y:S01]  /*0a90*/  @!P1 LDG.E.64 R8, desc[UR12][R8.64] ;  /* 0x0000000c08089981 */ /* 0x000ea2000c1e1b00 */
[----:B------:R-:W-:Y:S02]  /*0aa0*/  @!P2 LEA.HI.X R5, R14, R5, R16, 0x3, P4 ;  /* 0x000000050e05a211 */ /* 0x000fe400020f1c10 */
[----:B0-----:R-:W-:-:S04]  /*0ab0*/  @!P3 LEA R6, P4, R17, R6, 0x3 ;  /* 0x000000061106b211 */ /* 0x001fc800078818ff */
[----:B------:R-:W4:Y:S01]  /*0ac0*/  @!P2 LDG.E.64 R4, desc[UR12][R4.64] ;  /* 0x0000000c0404a981 */ /* 0x000f22000c1e1b00 */
[----:B------:R-:W-:-:S06]  /*0ad0*/  @!P3 LEA.HI.X R7, R17, R7, R18, 0x3, P4 ;  /* 0x000000071107b211 */ /* 0x000fcc00020f1c12 */
[----:B------:R-:W5:Y:S01]  /*0ae0*/  @!P3 LDG.E.64 R6, desc[UR12][R6.64] ;  /* 0x0000000c0606b981 */ /* 0x000f62000c1e1b00 */
[----:B------:R-:W-:Y:S01]  /*0af0*/  VIADD R15, R15, 0x4 ;  /* 0x000000040f0f7836 */ /* 0x000fe20000000000 */
[----:B---3--:R-:W-:-:S08]  /*0b00*/  @!P0 DADD R10, R10, R12 ;  /* 0x000000000a0a8229 */ /* 0x008fd0000000000c */
[----:B--2---:R-:W-:-:S08]  /*0b10*/  @!P1 DADD R10, R10, R8 ;  /* 0x000000000a0a9229 */ /* 0x004fd00000000008 */
[----:B----4-:R-:W-:-:S08]  /*0b20*/  @!P2 DADD R10, R10, R4 ;  /* 0x000000000a0aa229 */ /* 0x010fd00000000004 */
[----:B-----5:R-:W-:-:S11]  /*0b30*/  @!P3 DADD R10, R10, R6 ;  /* 0x000000000a0ab229 */ /* 0x020fd60000000006 */
.L_x_3:
[----:B------:R-:W-:Y:S05]  /*0b40*/  BRA.U !UP1, `(.L_x_4) ;  /* 0x00000001095c7547 */ /* 0x000fea000b800000 */
[----:B------:R-:W0:Y:S01]  /*0b50*/  LDCU.64 UR14, c[0x0][0x390] ;  /* 0x00007200ff0e77ac */ /* 0x000e220008000a00 */
[C---:B------:R-:W-:Y:S01]  /*0b60*/  IADD3 R5, P0, PT, R15.reuse, R0, RZ ;  /* 0x000000000f057210 */ /* 0x040fe20007f1e0ff */
[----:B------:R-:W-:-:S03]  /*0b70*/  VIADD R7, R15, 0x1 ;  /* 0x000000010f077836 */ /* 0x000fc60000000000 */
[----:B------:R-:W-:Y:S02]  /*0b80*/  LEA.HI.X.SX32 R6, R15, R2, 0x1, P0 ;  /* 0x000000020f067211 */ /* 0x000fe400000f0eff */
[C---:B------:R-:W-:Y:S02]  /*0b90*/  IADD3 R12, P2, PT, R7.reuse, R0, RZ ;  /* 0x00000000070c7210 */ /* 0x040fe40007f5e0ff */
[----:B------:R-:W-:Y:S02]  /*0ba0*/  ISETP.GE.AND P0, PT, R6, RZ, PT ;  /* 0x000000ff0600720c */ /* 0x000fe40003f06270 */
[----:B------:R-:W-:Y:S02]  /*0bb0*/  LEA.HI.X.SX32 R7, R7, R2, 0x1, P2 ;  /* 0x0000000207077211 */ /* 0x000fe400010f0eff */
[----:B0-----:R-:W-:Y:S02]  /*0bc0*/  ISETP.GE.U32.AND P1, PT, R5, UR14, PT ;  /* 0x0000000e05007c0c */ /* 0x001fe4000bf26070 */
[----:B------:R-:W-:-:S02]  /*0bd0*/  ISETP.GE.U32.AND P2, PT, R12, UR14, PT ;  /* 0x0000000e0c007c0c */ /* 0x000fc4000bf46070 */
[----:B------:R-:W-:Y:S02]  /*0be0*/  ISETP.GE.OR.EX P0, PT, R6, UR15, !P0, P1 ;  /* 0x0000000f06007c0c */ /* 0x000fe4000c706710 */
[----:B------:R-:W-:-:S04]  /*0bf0*/  ISETP.GE.AND P1, PT, R7, RZ, PT ;  /* 0x000000ff0700720c */ /* 0x000fc80003f26270 */
[----:B------:R-:W-:-:S07]  /*0c00*/  ISETP.GE.OR.EX P1, PT, R7, UR15, !P1, P2 ;  /* 0x0000000f07007c0c */ /* 0x000fce000cf26720 */
[----:B------:R-:W0:Y:S08]  /*0c10*/  @!P0 LDC.64 R8, c[0x0][0x380] ;  /* 0x0000e000ff088b82 */ /* 0x000e300000000a00 */
[----:B------:R-:W1:Y:S01]  /*0c20*/  @!P1 LDC.64 R16, c[0x0][0x380] ;  /* 0x0000e000ff109b82 */ /* 0x000e620000000a00 */
[----:B0-----:R-:W-:-:S04]  /*0c30*/  @!P0 LEA R4, P2, R5, R8, 0x3 ;  /* 0x0000000805048211 */ /* 0x001fc800078418ff */
[----:B------:R-:W-:Y:S02]  /*0c40*/  @!P0 LEA.HI.X R5, R5, R9, R6, 0x3, P2 ;  /* 0x0000000905058211 */ /* 0x000fe400010f1c06 */
[----:B-1----:R-:W-:-:S04]  /*0c50*/  @!P1 LEA R6, P2, R12, R16, 0x3 ;  /* 0x000000100c069211 */ /* 0x002fc800078418ff */
[----:B------:R-:W2:Y:S01]  /*0c60*/  @!P0 LDG.E.64 R4, desc[UR12][R4.64] ;  /* 0x0000000c04048981 */ /* 0x000ea2000c1e1b00 */
[----:B------:R-:W-:-:S06]  /*0c70*/  @!P1 LEA.HI.X R7, R12, R17, R7, 0x3, P2 ;  /* 0x000000110c079211 */ /* 0x000fcc00010f1c07 */
[----:B------:R-:W3:Y:S01]  /*0c80*/  @!P1 LDG.E.64 R6, desc[UR12][R6.64] ;  /* 0x0000000c06069981 */ /* 0x000ee2000c1e1b00 */
[----:B------:R-:W-:Y:S01]  /*0c90*/  VIADD R15, R15, 0x2 ;  /* 0x000000020f0f7836 */ /* 0x000fe20000000000 */
[----:B--2---:R-:W-:-:S08]  /*0ca0*/  @!P0 DADD R10, R10, R4 ;  /* 0x000000000a0a8229 */ /* 0x004fd00000000004 */
[----:B---3--:R-:W-:-:S11]  /*0cb0*/  @!P1 DADD R10, R10, R6 ;  /* 0x000000000a0a9229 */ /* 0x008fd60000000006 */
.L_x_4:
[----:B------:R-:W-:-:S04]  /*0cc0*/  IADD3 R5, P0, PT, R15, R0, RZ ;  /* 0x000000000f057210 */ /* 0x000fc80007f1e0ff */
[----:B------:R-:W-:Y:S02]  /*0cd0*/  LEA.HI.X.SX32 R6, R15, R2, 0x1, P0 ;  /* 0x000000020f067211 */ /* 0x000fe400000f0eff */
[----:B------:R-:W-:Y:S02]  /*0ce0*/  ISETP.GE.U32.AND P1, PT, R5, UR16, PT ;  /* 0x0000001005007c0c */ /* 0x000fe4000bf26070 */
[----:B------:R-:W-:-:S04]  /*0cf0*/  ISETP.GE.AND P0, PT, R6, RZ, PT ;  /* 0x000000ff0600720c */ /* 0x000fc80003f06270 */
[----:B------:R-:W-:-:S13]  /*0d00*/  ISETP.GE.OR.EX P0, PT, R6, UR17, !P0, P1 ;  /* 0x0000001106007c0c */ /* 0x000fda000c706710 */
[----:B------:R-:W-:Y:S05]  /*0d10*/  @P0 BRA `(.L_x_0) ;  /* 0x0000000000140947 */ /* 0x000fea0003800000 */
[----:B------:R-:W0:Y:S02]  /*0d20*/  LDCU.64 UR14, c[0x0][0x380] ;  /* 0x00007000ff0e77ac */ /* 0x000e240008000a00 */
[----:B0-----:R-:W-:-:S04]  /*0d30*/  LEA R4, P0, R5, UR14, 0x3 ;  /* 0x0000000e05047c11 */ /* 0x001fc8000f8018ff */
[----:B------:R-:W-:-:S06]  /*0d40*/  LEA.HI.X R5, R5, UR15, R6, 0x3, P0 ;  /* 0x0000000f05057c11 */ /* 0x000fcc00080f1c06 */
[----:B------:R-:W2:Y:S02]  /*0d50*/  LDG.E.64 R4, desc[UR12][R4.64] ;  /* 0x0000000c04047981 */ /* 0x000ea4000c1e1b00 */
[----:B--2---:R-:W-:-:S11]  /*0d60*/  DADD R10, R10, R4 ;  /* 0x000000000a0a7229 */ /* 0x004fd60000000004 */
.L_x_0:
[----:B------:R-:W0:Y:S02]  /*0d70*/  LDCU.64 UR14, c[0x0][0x390] ;  /* 0x00007200ff0e77ac */ /* 0x000e240008000a00 */
[----:B0-----:R-:W-:-:S04]  /*0d80*/  ISETP.GE.U32.AND P0, PT, R0, UR14, PT ;  /* 0x0000000e00007c0c */ /* 0x001fc8000bf06070 */
[----:B------:R-:W-:Y:S01]  /*0d90*/  ISETP.GE.AND.EX P0, PT, R2, UR15, PT, P0 ;  /* 0x0000000f02007c0c */ /* 0x000fe2000bf06300 */
[----:B------:R-:W-:-:S12]  /*0da0*/  WARPSYNC.ALL ;  /* 0x0000000000007948 */ /* 0x000fd80003800000 */
[----:B------:R-:W0:Y:S02]  /*0db0*/  @!P0 LDC.64 R4, c[0x0][0x388] ;  /* 0x0000e200ff048b82 */ /* 0x000e240000000a00 */
[----:B0-----:R-:W-:-:S04]  /*0dc0*/  @!P0 LEA R4, P1, R0, R4, 0x3 ;  /* 0x0000000400048211 */ /* 0x001fc800078218ff */
[----:B------:R-:W-:-:S05]  /*0dd0*/  @!P0 LEA.HI.X R5, R0, R5, R2, 0x3, P1 ;  /* 0x0000000500058211 */ /* 0x000fca00008f1c02 */
[----:B------:R0:W-:Y:S01]  /*0de0*/  @!P0 STG.E.64 desc[UR12][R4.64], R10 ;  /* 0x0000000a04008986 */ /* 0x0001e2000c101b0c */
[----:B------:R-:W-:Y:S01]  /*0df0*/  BAR.SYNC.DEFER_BLOCKING 0x0 ;  /* 0x0000000000007b1d */ /* 0x000fe20000010000 */
[----:B------:R-:W-:-:S04]  /*0e00*/  IADD3 R0, P0, PT, R3, R0, RZ ;  /* 0x0000000003007210 */ /* 0x000fc80007f1e0ff */
[----:B------:R-:W-:Y:S02]  /*0e10*/  LEA.HI.X.SX32 R2, R3, R2, 0x1, P0 ;  /* 0x0000000203027211 */ /* 0x000fe400000f0eff */
[----:B------:R-:W-:-:S04]  /*0e20*/  ISETP.GE.U32.AND P0, PT, R0, UR5, PT ;  /* 0x0000000500007c0c */ /* 0x000fc8000bf06070 */
[----:B------:R-:W-:-:S13]  /*0e30*/  ISETP.GE.AND.EX P0, PT, R2, UR6, PT, P0 ;  /* 0x0000000602007c0c */ /* 0x000fda000bf06300 */
[----:B0-----:R-:W-:Y:S05]  /*0e40*/  @!P0 BRA `(.L_x_5) ;  /* 0xfffffff000cc8947 */ /* 0x001fea000383ffff */
[----:B------:R-:W-:Y:S05]  /*0e50*/  EXIT ;  /* 0x000000000000794d */ /* 0x000fea0003800000 */
.L_x_6:
[----:B------:R-:W-:-:S00]  /*0e60*/  BRA `(.L_x_6) ;  /* 0xfffffffc00fc7947 */ /* 0x000fc0000383ffff */
[----:B------:R-:W-:-:S00]  /*0e70*/  NOP ;  /* 0x0000000000007918 */ /* 0x000fc00000000000 */
        /* <DEDUP_REMOVED lines=8> */
.L_x_24:


//--------------------- .text._Z10stencil_1DPdS_li --------------------------
	.section	.text._Z10stencil_1DPdS_li,"ax",@progbits
	.align	128
        .global         _Z10stencil_1DPdS_li
        .type           _Z10stencil_1DPdS_li,@function
        .size           _Z10stencil_1DPdS_li,(.L_x_23 - _Z10stencil_1DPdS_li)
        .other          _Z10stencil_1DPdS_li,@"STO_CUDA_ENTRY STV_DEFAULT"
_Z10stencil_1DPdS_li:
.text._Z10stencil_1DPdS_li:
[----:B------:R-:W-:Y:S01]  /*0000*/  LDC R1, c[0x0][0x37c] ;  /* 0x0000df00ff017b82 */ /* 0x000fe20000000800 */
[----:B------:R-:W0:Y:S01]  /*0010*/  LDCU UR5, c[0x0][0x394] ;  /* 0x00007280ff0577ac */ /* 0x000e220008000800 */
[----:B------:R-:W1:Y:S01]  /*0020*/  LDCU UR4, c[0x0][0x370] ;  /* 0x00006e00ff0477ac */ /* 0x000e620008000800 */
[----:B0-----:R-:W-:-:S09]  /*0030*/  UISETP.NE.U32.AND UP0, UPT, UR5, URZ, UPT ;  /* 0x000000ff0500728c */ /* 0x001fd2000bf05070 */
[----:B-1----:R-:W-:Y:S05]  /*0040*/  BRA.U UP0, `(.L_x_7) ;  /* 0x0000000100547547 */ /* 0x002fea000b800000 */
[----:B------:R-:W0:Y:S01]  /*0050*/  I2F.U32.RP R0, UR4 ;  /* 0x0000000400007d06 */ /* 0x000e220008209000 */
[----:B------:R-:W1:Y:S01]  /*0060*/  LDC R4, c[0x0][0x390] ;  /* 0x0000e400ff047b82 */ /* 0x000e620000000800 */
[----:B------:R-:W-:-:S06]  /*0070*/  ISETP.NE.U32.AND P2, PT, RZ, UR4, PT ;  /* 0x00000004ff007c0c */ /* 0x000fcc000bf45070 */
[----:B0-----:R-:W0:Y:S02]  /*0080*/  MUFU.RCP R0, R0 ;  /* 0x0000000000007308 */ /* 0x001e240000001000 */
[----:B0-----:R-:W-:-:S06]  /*0090*/  VIADD R2, R0, 0xffffffe ;  /* 0x0ffffffe00027836 */ /* 0x001fcc0000000000 */
[----:B------:R0:W2:Y:S02]  /*00a0*/  F2I.FTZ.U32.TRUNC.NTZ R3, R2 ;  /* 0x0000000200037305 */ /* 0x0000a4000021f000 */
[----:B0-----:R-:W-:Y:S02]  /*00b0*/  IMAD.MOV.U32 R2, RZ, RZ, RZ ;  /* 0x000000ffff027224 */ /* 0x001fe400078e00ff */
[----:B--2---:R-:W-:-:S04]  /*00c0*/  IMAD.MOV R5, RZ, RZ, -R3 ;  /* 0x000000ffff057224 */ /* 0x004fc800078e0a03 */
[----:B------:R-:W-:-:S04]  /*00d0*/  IMAD R5, R5, UR4, RZ ;  /* 0x0000000405057c24 */ /* 0x000fc8000f8e02ff */
[----:B------:R-:W-:-:S06]  /*00e0*/  IMAD.HI.U32 R3, R3, R5, R2 ;  /* 0x0000000503037227 */ /* 0x000fcc00078e0002 */
[----:B-1----:R-:W-:-:S04]  /*00f0*/  IMAD.HI.U32 R3, R3, R4, RZ ;  /* 0x0000000403037227 */ /* 0x002fc800078e00ff */
[----:B------:R-:W-:-:S04]  /*0100*/  IMAD.MOV R5, RZ, RZ, -R3 ;  /* 0x000000ffff057224 */ /* 0x000fc800078e0a03 */
[----:B------:R-:W-:-:S05]  /*0110*/  IMAD R0, R5, UR4, R4 ;  /* 0x0000000405007c24 */ /* 0x000fca000f8e0204 */
[----:B------:R-:W-:-:S13]  /*0120*/  ISETP.GE.U32.AND P0, PT, R0, UR4, PT ;  /* 0x0000000400007c0c */ /* 0x000fda000bf06070 */
[----:B------:R-:W-:Y:S02]  /*0130*/  @P0 VIADD R0, R0, -UR4 ;  /* 0x8000000400000c36 */ /* 0x000fe40008000000 */
[----:B------:R-:W-:-:S03]  /*0140*/  @P0 VIADD R3, R3, 0x1 ;  /* 0x0000000103030836 */ /* 0x000fc60000000000 */
[----:B------:R-:W-:-:S13]  /*0150*/  ISETP.GE.U32.AND P1, PT, R0, UR4, PT ;  /* 0x0000000400007c0c */ /* 0x000fda000bf26070 */
[----:B------:R-:W-:Y:S01]  /*0160*/  @P1 VIADD R3, R3, 0x1 ;  /* 0x0000000103031836 */ /* 0x000fe20000000000 */
[----:B------:R-:W-:-:S05]  /*0170*/  @!P2 LOP3.LUT R3, RZ, UR4, RZ, 0x33, !PT ;  /* 0x00000004ff03ac12 */ /* 0x000fca000f8e33ff */
[----:B------:R-:W-:Y:S01]  /*0180*/  IMAD.MOV.U32 R6, RZ, RZ, R3 ;  /* 0x000000ffff067224 */ /* 0x000fe200078e0003 */
[----:B------:R-:W-:Y:S06]  /*0190*/  BRA `(.L_x_8) ;  /* 0x0000000000087947 */ /* 0x000fec0003800000 */
.L_x_7:
[----:B------:R-:W-:-:S07]  /*01a0*/  MOV R0, 0x1c0 ;  /* 0x000001c000007802 */ /* 0x000fce0000000f00 */
[----:B------:R-:W-:Y:S05]  /*01b0*/  CALL.REL.NOINC `($__internal_0_$__cuda_sm20_div_s64) ;  /* 0x0000001000947944 */ /* 0x000fea0003c00000 */
.L_x_8:
[----:B------:R-:W0:Y:S01]  /*01c0*/  LDCU UR6, c[0x0][0x360] ;  /* 0x00006c00ff0677ac */ /* 0x000e220008000800 */
[----:B------:R-:W-:Y:S01]  /*01d0*/  VIADD R2, R6, 0x1 ;  /* 0x0000000106027836 */ /* 0x000fe20000000000 */
[----:B------:R-:W1:Y:S01]  /*01e0*/  S2R R7, SR_CTAID.X ;  /* 0x0000000000077919 */ /* 0x000e620000002500 */
[----:B------:R-:W-:Y:S01]  /*01f0*/  BSSY.RECONVERGENT B0, `(.L_x_9) ;  /* 0x000006f000007945 */ /* 0x000fe20003800200 */
[----:B------:R-:W2:Y:S01]  /*0200*/  LDCU UR7, c[0x0][0x398] ;  /* 0x00007300ff0777ac */ /* 0x000ea20008000800 */
[----:B------:R-:W3:Y:S01]  /*0210*/  LDCU.64 UR10, c[0x0][0x358] ;  /* 0x00006b00ff0a77ac */ /* 0x000ee20008000a00 */
[----:B------:R-:W4:Y:S01]  /*0220*/  LDCU.64 UR12, c[0x0][0x390] ;  /* 0x00007200ff0c77ac */ /* 0x000f220008000a00 */
[----:B------:R-:W1:Y:S01]  /*0230*/  LDCU.64 UR14, c[0x0][0x390] ;  /* 0x00007200ff0e77ac */ /* 0x000e620008000a00 */
[----:B0-----:R-:W0:Y:S01]  /*0240*/  I2F.U32.RP R0, UR6 ;  /* 0x0000000600007d06 */ /* 0x001e220008209000 */
[----:B------:R-:W-:Y:S01]  /*0250*/  ISETP.NE.U32.AND P2, PT, RZ, UR6, PT ;  /* 0x00000006ff007c0c */ /* 0x000fe2000bf45070 */
[----:B--2---:R-:W-:-:S06]  /*0260*/  USHF.L.U32 UR8, UR7, 0x1, URZ ;  /* 0x0000000107087899 */ /* 0x004fcc00080006ff */
[----:B0-----:R-:W0:Y:S01]  /*0270*/  MUFU.RCP R0, R0 ;  /* 0x0000000000007308 */ /* 0x001e220000001000 */
[----:B-1----:R-:W-:Y:S02]  /*0280*/  IMAD R6, R7, R6, R7 ;  /* 0x0000000607067224 */ /* 0x002fe400078e0207 */
[----:B0-----:R-:W-:Y:S02]  /*0290*/  VIADD R4, R0, 0xffffffe ;  /* 0x0ffffffe00047836 */ /* 0x001fe40000000000 */
[----:B------:R-:W0:Y:S03]  /*02a0*/  S2R R0, SR_TID.X ;  /* 0x0000000000007919 */ /* 0x000e260000002100 */
[----:B------:R1:W2:Y:S02]  /*02b0*/  F2I.FTZ.U32.TRUNC.NTZ R5, R4 ;  /* 0x0000000400057305 */ /* 0x0002a4000021f000 */
[----:B-1----:R-:W-:-:S02]  /*02c0*/  IMAD.MOV.U32 R4, RZ, RZ, RZ ;  /* 0x000000ffff047224 */ /* 0x002fc400078e00ff */
[----:B--2---:R-:W-:-:S04]  /*02d0*/  IMAD.MOV R3, RZ, RZ, -R5 ;  /* 0x000000ffff037224 */ /* 0x004fc800078e0a05 */
[----:B------:R-:W-:-:S04]  /*02e0*/  IMAD R3, R3, UR6, RZ ;  /* 0x0000000603037c24 */ /* 0x000fc8000f8e02ff */
[----:B------:R-:W-:Y:S01]  /*02f0*/  IMAD.HI.U32 R8, R5, R3, R4 ;  /* 0x0000000305087227 */ /* 0x000fe200078e0004 */
[----:B------:R-:W-:-:S05]  /*0300*/  IADD3 R3, PT, PT, R2, UR8, RZ ;  /* 0x0000000802037c10 */ /* 0x000fca000fffe0ff */
[----:B------:R-:W-:-:S04]  /*0310*/  IMAD.HI.U32 R5, R8, R3, RZ ;  /* 0x0000000308057227 */ /* 0x000fc800078e00ff */
        /* <DEDUP_REMOVED lines=8> */
[----:B0-----:R-:W-:-:S05]  /*03a0*/  IMAD R8, R5, R0, R0 ;  /* 0x0000000005087224 */ /* 0x001fca00078e0200 */
[----:B------:R-:W-:-:S04]  /*03b0*/  IADD3 R4, PT, PT, R5, 0x1, R8 ;  /* 0x0000000105047810 */ /* 0x000fc80007ffe008 */
[----:B------:R-:W-:-:S04]  /*03c0*/  VIMNMX R3, PT, PT, R3, R4, PT ;  /* 0x0000000403037248 */ /* 0x000fc80003fe0100 */
[----:B------:R-:W-:-:S13]  /*03d0*/  ISETP.GT.AND P0, PT, R3, R8, PT ;  /* 0x000000080300720c */ /* 0x000fda0003f04270 */
[----:B---34-:R-:W-:Y:S05]  /*03e0*/  @!P0 BRA `(.L_x_10) ;  /* 0x00000004003c8947 */ /* 0x018fea0003800000 */
[----:B------:R-:W-:Y:S01]  /*03f0*/  VIADDMNMX R5, R8, 0x1, R3, !PT ;  /* 0x0000000108057846 */ /* 0x000fe20007800103 */
[----:B------:R-:W-:Y:S01]  /*0400*/  BSSY.RECONVERGENT B1, `(.L_x_11) ;  /* 0x000001d000017945 */ /* 0x000fe20003800200 */
[----:B------:R-:W-:-:S03]  /*0410*/  IMAD.MOV.U32 R7, RZ, RZ, R8 ;  /* 0x000000ffff077224 */ /* 0x000fc600078e0008 */
[----:B------:R-:W-:Y:S02]  /*0420*/  IMAD.IADD R4, R5, 0x1, -R8 ;  /* 0x0000000105047824 */ /* 0x000fe400078e0a08 */
[----:B------:R-:W-:-:S03]  /*0430*/  IMAD.IADD R5, R8, 0x1, -R5 ;  /* 0x0000000108057824 */ /* 0x000fc600078e0a05 */
[----:B------:R-:W-:Y:S02]  /*0440*/  LOP3.LUT P0, R9, R4, 0x3, RZ, 0xc0, !PT ;  /* 0x0000000304097812 */ /* 0x000fe4000780c0ff */
[----:B------:R-:W-:-:S11]  /*0450*/  ISETP.GT.U32.AND P1, PT, R5, -0x4, PT ;  /* 0xfffffffc0500780c */ /* 0x000fd60003f24070 */
[----:B------:R-:W-:Y:S05]  /*0460*/  @!P0 BRA `(.L_x_12) ;  /* 0x0000000000588947 */ /* 0x000fea0003800000 */
[----:B------:R-:W0:Y:S01]  /*0470*/  S2UR UR5, SR_CgaCtaId ;  /* 0x00000000000579c3 */ /* 0x000e220000008800 */
[----:B------:R-:W-:Y:S01]  /*0480*/  UMOV UR4, 0x400 ;  /* 0x0000040000047882 */ /* 0x000fe20000000000 */
[C-C-:B------:R-:W-:Y:S01]  /*0490*/  IMAD.IADD R7, R8.reuse, 0x1, R9.reuse ;  /* 0x0000000108077824 */ /* 0x140fe200078e0209 */
[----:B------:R-:W-:Y:S01]  /*04a0*/  IADD3 R10, PT, PT, R8, -UR7, R6 ;  /* 0x80000007080a7c10 */ /* 0x000fe2000fffe006 */
[----:B------:R-:W-:Y:S01]  /*04b0*/  IMAD.MOV R12, RZ, RZ, -R9 ;  /* 0x000000ffff0c7224 */ /* 0x000fe200078e0a09 */
[----:B0-----:R-:W-:-:S06]  /*04c0*/  ULEA UR4, UR5, UR4, 0x18 ;  /* 0x0000000405047291 */ /* 0x001fcc000f8ec0ff */
[----:B------:R-:W-:-:S07]  /*04d0*/  LEA R11, R8, UR4, 0x3 ;  /* 0x00000004080b7c11 */ /* 0x000fce000f8e18ff */
.L_x_13:
[----:B------:R-:W-:Y:S02]  /*04e0*/  ISETP.GE.U32.AND P0, PT, R10, UR12, PT ;  /* 0x0000000c0a007c0c */ /* 0x000fe4000bf06070 */
[----:B------:R-:W-:-:S04]  /*04f0*/  SHF.R.S32.HI R4, RZ, 0x1f, R10 ;  /* 0x0000001fff047819 */ /* 0x000fc8000001140a */
[----:B------:R-:W-:-:S04]  /*0500*/  ISETP.GE.AND.EX P0, PT, R4, UR13, PT, P0 ;  /* 0x0000000d04007c0c */ /* 0x000fc8000bf06300 */
[----:B------:R-:W-:-:S13]  /*0510*/  ISETP.LT.OR P0, PT, R10, RZ, P0 ;  /* 0x000000ff0a00720c */ /* 0x000fda0000701670 */
[----:B------:R-:W0:Y:S02]  /*0520*/  @!P0 LDC.64 R8, c[0x0][0x380] ;  /* 0x0000e000ff088b82 */ /* 0x000e240000000a00 */
[----:B0-----:R-:W-:-:S04]  /*0530*/  @!P0 LEA R8, P2, R10, R8, 0x3 ;  /* 0x000000080a088211 */ /* 0x001fc800078418ff */
[----:B------:R-:W-:Y:S02]  /*0540*/  @!P0 LEA.HI.X R9, R10, R9, R4, 0x3, P2 ;  /* 0x000000090a098211 */ /* 0x000fe400010f1c04 */
[----:B------:R-:W-:-:S06]  /*0550*/  CS2R R4, SRZ ;  /* 0x0000000000047805 */ /* 0x000fcc000001ff00 */
[----:B------:R-:W2:Y:S01]  /*0560*/  @!P0 LDG.E.64 R4, desc[UR10][R8.64] ;  /* 0x0000000a08048981 */ /* 0x000ea2000c1e1b00 */
[----:B------:R-:W-:Y:S01]  /*0570*/  VIADD R12, R12, 0x1 ;  /* 0x000000010c0c7836 */ /* 0x000fe20000000000 */
[----:B------:R-:W-:-:S04]  /*0580*/  IADD3 R10, PT, PT, R10, 0x1, RZ ;  /* 0x000000010a0a7810 */ /* 0x000fc80007ffe0ff */
[----:B------:R-:W-:Y:S01]  /*0590*/  ISETP.NE.AND P0, PT, R12, RZ, PT ;  /* 0x000000ff0c00720c */ /* 0x000fe20003f05270 */
[----:B--2---:R0:W-:Y:S02]  /*05a0*/  STS.64 [R11], R4 ;  /* 0x000000040b007388 */ /* 0x0041e40000000a00 */
[----:B0-----:R-:W-:-:S10]  /*05b0*/  VIADD R11, R11, 0x8 ;  /* 0x000000080b0b7836 */ /* 0x001fd40000000000 */
[----:B------:R-:W-:Y:S05]  /*05c0*/  @P0 BRA `(.L_x_13) ;  /* 0xfffffffc00c40947 */ /* 0x000fea000383ffff */
.L_x_12:
[----:B------:R-:W-:Y:S05]  /*05d0*/  BSYNC.RECONVERGENT B1 ;  /* 0x0000000000017941 */ /* 0x000fea0003800200 */
.L_x_11:
[----:B------:R-:W-:Y:S05]  /*05e0*/  @P1 BRA `(.L_x_10) ;  /* 0x0000000000bc1947 */ /* 0x000fea0003800000 */
[----:B------:R-:W0:Y:S01]  /*05f0*/  S2UR UR5, SR_CgaCtaId ;  /* 0x00000000000579c3 */ /* 0x000e220000008800 */
[----:B------:R-:W1:Y:S01]  /*0600*/  LDCU UR9, c[0x0][0x398] ;  /* 0x00007300ff0977ac */ /* 0x000e620008000800 */
[----:B------:R-:W-:Y:S01]  /*0610*/  VIADD R18, R7, 0x1 ;  /* 0x0000000107127836 */ /* 0x000fe20000000000 */
[----:B------:R-:W-:-:S05]  /*0620*/  UMOV UR4, 0x400 ;  /* 0x0000040000047882 */ /* 0x000fca0000000000 */
[----:B------:R-:W2:Y:S01]  /*0630*/  LDC.64 R4, c[0x0][0x380] ;  /* 0x0000e000ff047b82 */ /* 0x000ea20000000a00 */
[----:B-1----:R-:W-:Y:S01]  /*0640*/  IADD3 R19, PT, PT, R7, -UR9, R6 ;  /* 0x8000000907137c10 */ /* 0x002fe2000fffe006 */
[----:B0-----:R-:W-:-:S06]  /*0650*/  ULEA UR4, UR5, UR4, 0x18 ;  /* 0x0000000405047291 */ /* 0x001fcc000f8ec0ff */
[----:B------:R-:W-:-:S05]  /*0660*/  LEA R8, R7, UR4, 0x3 ;  /* 0x0000000407087c11 */ /* 0x000fca000f8e18ff */
[----:B------:R-:W-:-:S07]  /*0670*/  VIADD R7, R8, 0x10 ;  /* 0x0000001008077836 */ /* 0x000fce0000000000 */
.L_x_14:
[C---:B------:R-:W-:Y:S01]  /*0680*/  VIADD R8, R19.reuse, 0x1 ;  /* 0x0000000113087836 */ /* 0x040fe20000000000 */
[C---:B------:R-:W-:Y:S01]  /*0690*/  ISETP.GE.U32.AND P3, PT, R19.reuse, UR14, PT ;  /* 0x0000000e13007c0c */ /* 0x040fe2000bf66070 */
[C---:B------:R-:W-:Y:S01]  /*06a0*/  VIADD R9, R19.reuse, 0x2 ;  /* 0x0000000213097836 */ /* 0x040fe20000000000 */
[----:B------:R-:W-:Y:S01]  /*06b0*/  SHF.R.S32.HI R11, RZ, 0x1f, R19 ;  /* 0x0000001fff0b7819 */ /* 0x000fe20000011413 */
[C---:B------:R-:W-:Y:S01]  /*06c0*/  VIADD R10, R19.reuse, 0x3 ;  /* 0x00000003130a7836 */ /* 0x040fe20000000000 */
[----:B------:R-:W-:Y:S01]  /*06d0*/  ISETP.GE.U32.AND P2, PT, R8, UR14, PT ;  /* 0x0000000e08007c0c */ /* 0x000fe2000bf46070 */
[----:B--2---:R-:W-:Y:S01]  /*06e0*/  IMAD.WIDE R16, R19, 0x8, R4 ;  /* 0x0000000813107825 */ /* 0x004fe200078e0204 */
[----:B------:R-:W-:Y:S02]  /*06f0*/  ISETP.GE.U32.AND P1, PT, R9, UR14, PT ;  /* 0x0000000e09007c0c */ /* 0x000fe4000bf26070 */
[----:B------:R-:W-:Y:S02]  /*0700*/  ISETP.GE.U32.AND P0, PT, R10, UR14, PT ;  /* 0x0000000e0a007c0c */ /* 0x000fe4000bf06070 */
[----:B------:R-:W-:-:S02]  /*0710*/  SHF.R.S32.HI R12, RZ, 0x1f, R8 ;  /* 0x0000001fff0c7819 */ /* 0x000fc40000011408 */
[----:B------:R-:W-:Y:S02]  /*0720*/  SHF.R.S32.HI R13, RZ, 0x1f, R9 ;  /* 0x0000001fff0d7819 */ /* 0x000fe40000011409 */
[----:B------:R-:W-:Y:S02]  /*0730*/  SHF.R.S32.HI R14, RZ, 0x1f, R10 ;  /* 0x0000001fff0e7819 */ /* 0x000fe4000001140a */
[----:B------:R-:W-:Y:S02]  /*0740*/  ISETP.GE.AND.EX P3, PT, R11, UR15, PT, P3 ;  /* 0x0000000f0b007c0c */ /* 0x000fe4000bf66330 */
[----:B------:R-:W-:Y:S02]  /*0750*/  ISETP.GE.AND.EX P2, PT, R12, UR15, PT, P2 ;  /* 0x0000000f0c007c0c */ /* 0x000fe4000bf46320 */
[----:B------:R-:W-:Y:S02]  /*0760*/  ISETP.GE.AND.EX P1, PT, R13, UR15, PT, P1 ;  /* 0x0000000f0d007c0c */ /* 0x000fe4000bf26310 */
[----:B------:R-:W-:-:S02]  /*0770*/  CS2R R12, SRZ ;  /* 0x00000000000c7805 */ /* 0x000fc4000001ff00 */
[----:B------:R-:W-:Y:S02]  /*0780*/  ISETP.GE.AND.EX P0, PT, R14, UR15, PT, P0 ;  /* 0x0000000f0e007c0c */ /* 0x000fe4000bf06300 */
[----:B------:R-:W-:Y:S02]  /*0790*/  CS2R R14, SRZ ;  /* 0x00000000000e7805 */ /* 0x000fe4000001ff00 */
[----:B------:R-:W-:Y:S02]  /*07a0*/  ISETP.LT.OR P3, PT, R19, RZ, P3 ;  /* 0x000000ff1300720c */ /* 0x000fe40001f61670 */
[----:B------:R-:W-:Y:S02]  /*07b0*/  ISETP.LT.OR P2, PT, R8, RZ, P2 ;  /* 0x000000ff0800720c */ /* 0x000fe40001741670 */
[----:B------:R-:W-:Y:S02]  /*07c0*/  ISETP.LT.OR P1, PT, R9, RZ, P1 ;  /* 0x000000ff0900720c */ /* 0x000fe40000f21670 */
[----:B------:R-:W-:-:S02]  /*07d0*/  CS2R R8, SRZ ;  /* 0x0000000000087805 */ /* 0x000fc4000001ff00 */
[----:B------:R-:W-:Y:S02]  /*07e0*/  ISETP.LT.OR P0, PT, R10, RZ, P0 ;  /* 0x000000ff0a00720c */ /* 0x000fe40000701670 */
[----:B------:R-:W-:-:S03]  /*07f0*/  CS2R R10, SRZ ;  /* 0x00000000000a7805 */ /* 0x000fc6000001ff00 */
[----:B------:R-:W2:Y:S04]  /*0800*/  @!P3 LDG.E.64 R8, desc[UR10][R16.64] ;  /* 0x0000000a1008b981 */ /* 0x000ea8000c1e1b00 */
[----:B------:R-:W3:Y:S04]  /*0810*/  @!P2 LDG.E.64 R10, desc[UR10][R16.64+0x8] ;  /* 0x0000080a100aa981 */ /* 0x000ee8000c1e1b00 */
[----:B------:R-:W4:Y:S04]  /*0820*/  @!P1 LDG.E.64 R12, desc[UR10][R16.64+0x10] ;  /* 0x0000100a100c9981 */ /* 0x000f28000c1e1b00 */
[----:B------:R-:W5:Y:S01]  /*0830*/  @!P0 LDG.E.64 R14, desc[UR10][R16.64+0x18] ;  /* 0x0000180a100e8981 */ /* 0x000f62000c1e1b00 */
[----:B------:R-:W-:-:S02]  /*0840*/  VIADD R20, R18, 0x3 ;  /* 0x0000000312147836 */ /* 0x000fc40000000000 */
[----:B------:R-:W-:Y:S02]  /*0850*/  VIADD R18, R18, 0x4 ;  /* 0x0000000412127836 */ /* 0x000fe40000000000 */
[----:B------:R-:W-:Y:S01]  /*0860*/  VIADD R19, R19, 0x4 ;  /* 0x0000000413137836 */ /* 0x000fe20000000000 */
[----:B------:R-:W-:Y:S01]  /*0870*/  ISETP.GE.AND P0, PT, R20, R3, PT ;  /* 0x000000031400720c */ /* 0x000fe20003f06270 */
[----:B--2---:R-:W-:Y:S04]  /*0880*/  STS.64 [R7+-0x10], R8 ;  /* 0xfffff00807007388 */ /* 0x004fe80000000a00 */
[----:B---3--:R-:W-:Y:S04]  /*0890*/  STS.64 [R7+-0x8], R10 ;  /* 0xfffff80a07007388 */ /* 0x008fe80000000a00 */
[----:B----4-:R-:W-:Y:S04]  /*08a0*/  STS.64 [R7], R12 ;  /* 0x0000000c07007388 */ /* 0x010fe80000000a00 */
[----:B-----5:R0:W-:Y:S02]  /*08b0*/  STS.64 [R7+0x8], R14 ;  /* 0x0000080e07007388 */ /* 0x0201e40000000a00 */
[----:B0-----:R-:W-:Y:S01]  /*08c0*/  VIADD R7, R7, 0x20 ;  /* 0x0000002007077836 */ /* 0x001fe20000000000 */
[----:B------:R-:W-:Y:S06]  /*08d0*/  @!P0 BRA `(.L_x_14) ;  /* 0xfffffffc00688947 */ /* 0x000fec000383ffff */
.L_x_10:
[----:B------:R-:W-:Y:S05]  /*08e0*/  BSYNC.RECONVERGENT B0 ;  /* 0x0000000000007941 */ /* 0x000fea0003800200 */
.L_x_9:
[----:B------:R-:W0:Y:S01]  /*08f0*/  I2F.U32.RP R7, UR6 ;  /* 0x0000000600077d06 */ /* 0x000e220008209000 */
[----:B------:R-:W-:Y:S01]  /*0900*/  BAR.SYNC.DEFER_BLOCKING 0x0 ;  /* 0x0000000000007b1d */ /* 0x000fe20000010000 */
[----:B------:R-:W-:-:S06]  /*0910*/  ISETP.NE.U32.AND P2, PT, RZ, UR6, PT ;  /* 0x00000006ff007c0c */ /* 0x000fcc000bf45070 */
[----:B0-----:R-:W0:Y:S02]  /*0920*/  MUFU.RCP R7, R7 ;  /* 0x0000000700077308 */ /* 0x001e240000001000 */
[----:B0-----:R-:W-:Y:S02]  /*0930*/  IADD3 R4, PT, PT, R7, 0xffffffe, RZ ;  /* 0x0ffffffe07047810 */ /* 0x001fe40007ffe0ff */
[----:B------:R-:W0:Y:S04]  /*0940*/  LDC R7, c[0x0][0x398] ;  /* 0x0000e600ff077b82 */ /* 0x000e280000000800 */
[----:B------:R1:W2:Y:S02]  /*0950*/  F2I.FTZ.U32.TRUNC.NTZ R5, R4 ;  /* 0x0000000400057305 */ /* 0x0002a4000021f000 */
[----:B-1----:R-:W-:-:S02]  /*0960*/  IMAD.MOV.U32 R4, RZ, RZ, RZ ;  /* 0x000000ffff047224 */ /* 0x002fc400078e00ff */
[----:B--2---:R-:W-:-:S04]  /*0970*/  IMAD.MOV R3, RZ, RZ, -R5 ;  /* 0x000000ffff037224 */ /* 0x004fc800078e0a05 */
[----:B------:R-:W-:-:S04]  /*0980*/  IMAD R3, R3, UR6, RZ ;  /* 0x0000000603037c24 */ /* 0x000fc8000f8e02ff */
[----:B------:R-:W-:-:S06]  /*0990*/  IMAD.HI.U32 R3, R5, R3, R4 ;  /* 0x0000000305037227 */ /* 0x000fcc00078e0004 */
[----:B------:R-:W-:-:S04]  /*09a0*/  IMAD.HI.U32 R9, R3, R2, RZ ;  /* 0x0000000203097227 */ /* 0x000fc800078e00ff */
[----:B------:R-:W-:-:S04]  /*09b0*/  IMAD.MOV R3, RZ, RZ, -R9 ;  /* 0x000000ffff037224 */ /* 0x000fc800078e0a09 */
[----:B------:R-:W-:-:S05]  /*09c0*/  IMAD R2, R3, UR6, R2 ;  /* 0x0000000603027c24 */ /* 0x000fca000f8e0202 */
[----:B------:R-:W-:-:S13]  /*09d0*/  ISETP.GE.U32.AND P0, PT, R2, UR6, PT ;  /* 0x0000000602007c0c */ /* 0x000fda000bf06070 */
[----:B------:R-:W-:Y:S02]  /*09e0*/  @P0 VIADD R2, R2, -UR6 ;  /* 0x8000000602020c36 */ /* 0x000fe40008000000 */
[----:B------:R-:W-:Y:S01]  /*09f0*/  @P0 VIADD R9, R9, 0x1 ;  /* 0x0000000109090836 */ /* 0x000fe20000000000 */
[----:B0-----:R-:W-:Y:S02]  /*0a00*/  ISETP.GE.AND P0, PT, R7, 0x1, PT ;  /* 0x000000010700780c */ /* 0x001fe40003f06270 */
[----:B------:R-:W-:Y:S02]  /*0a10*/  ISETP.GE.U32.AND P1, PT, R2, UR6, PT ;  /* 0x0000000602007c0c */ /* 0x000fe4000bf26070 */
[----:B------:R-:W-:-:S11]  /*0a20*/  CS2R R2, SRZ ;  /* 0x0000000000027805 */ /* 0x000fd6000001ff00 */
[----:B------:R-:W-:Y:S01]  /*0a30*/  @P1 VIADD R9, R9, 0x1 ;  /* 0x0000000109091836 */ /* 0x000fe20000000000 */
[----:B------:R-:W-:-:S05]  /*0a40*/  @!P2 LOP3.LUT R9, RZ, UR6, RZ, 0x33, !PT ;  /* 0x00000006ff09ac12 */ /* 0x000fca000f8e33ff */
[----:B------:R-:W-:Y:S01]  /*0a50*/  VIADD R9, R9, 0x1 ;  /* 0x0000000109097836 */ /* 0x000fe20000000000 */
[----:B------:R-:W-:Y:S06]  /*0a60*/  @!P0 BRA `(.L_x_15) ;  /* 0x0000000400c08947 */ /* 0x000fec0003800000 */
[----:B------:R-:W-:Y:S01]  /*0a70*/  UISETP.LT.AND UP0, UPT, UR8, 0x1, UPT ;  /* 0x000000010800788c */ /* 0x000fe2000bf01270 */
[----:B------:R-:W-:Y:S01]  /*0a80*/  ISETP.GE.U32.AND P0, PT, R7, 0x8, PT ;  /* 0x000000080700780c */ /* 0x000fe20003f06070 */
[----:B------:R-:W-:Y:S01]  /*0a90*/  UMOV UR4, URZ ;  /* 0x000000ff00047c82 */ /* 0x000fe20008000000 */
[----:B------:R-:W-:Y:S01]  /*0aa0*/  IMAD R10, R9, R0, RZ ;  /* 0x00000000090a7224 */ /* 0x000fe200078e02ff */
[----:B------:R-:W-:Y:S01]  /*0ab0*/  USEL UR5, UR8, 0x1, !UP0 ;  /* 0x0000000108057887 */ /* 0x000fe2000c000000 */
[----:B------:R-:W-:-:S03]  /*0ac0*/  CS2R R2, SRZ ;  /* 0x0000000000027805 */ /* 0x000fc6000001ff00 */
[----:B------:R-:W-:-:S04]  /*0ad0*/  ULOP3.LUT UR7, UR5, 0xf, URZ, 0xc0, !UPT ;  /* 0x0000000f05077892 */ /* 0x000fc8000f8ec0ff */
[----:B------:R-:W-:Y:S02]  /*0ae0*/  UISETP.NE.AND UP1, UPT, UR7, URZ, UPT ;  /* 0x000000ff0700728c */ /* 0x000fe4000bf25270 */
[----:B------:R-:W-:Y:S09]  /*0af0*/  @!P0 BRA `(.L_x_16) ;  /* 0x0000000000b08947 */ /* 0x000ff20003800000 */
[----:B------:R-:W0:Y:S01]  /*0b00*/  S2UR UR6, SR_CgaCtaId ;  /* 0x00000000000679c3 */ /* 0x000e220000008800 */
[----:B------:R-:W-:Y:S01]  /*0b10*/  UMOV UR4, 0x400 ;  /* 0x0000040000047882 */ /* 0x000fe20000000000 */
[----:B------:R-:W-:Y:S01]  /*0b20*/  CS2R R2, SRZ ;  /* 0x0000000000027805 */ /* 0x000fe2000001ff00 */
[----:B0-----:R-:W-:Y:S02]  /*0b30*/  ULEA UR6, UR6, UR4, 0x18 ;  /* 0x0000000406067291 */ /* 0x001fe4000f8ec0ff */
[----:B------:R-:W-:-:S04]  /*0b40*/  ULOP3.LUT UR4, UR5, 0x7ffffff0, URZ, 0xc0, !UPT ;  /* 0x7ffffff005047892 */ /* 0x000fc8000f8ec0ff */
[----:B------:R-:W-:Y:S01]  /*0b50*/  LEA R8, R10, UR6, 0x3 ;  /* 0x000000060a087c11 */ /* 0x000fe2000f8e18ff */
[----:B------:R-:W-:-:S04]  /*0b60*/  UIADD3 UR9, UPT, UPT, -UR4, URZ, URZ ;  /* 0x000000ff04097290 */ /* 0x000fc8000fffe1ff */
[----:B------:R-:W-:-:S08]  /*0b70*/  VIADD R8, R8, 0x40 ;  /* 0x0000004008087836 */ /* 0x000fd00000000000 */
.L_x_17:
[----:B------:R-:W0:Y:S01]  /*0b80*/  LDS.64 R4, [R8+-0x40] ;  /* 0xffffc00008047984 */ /* 0x000e220000000a00 */
[----:B------:R-:W-:-:S03]  /*0b90*/  UIADD3 UR9, UPT, UPT, UR9, 0x10, URZ ;  /* 0x0000001009097890 */ /* 0x000fc6000fffe0ff */
[----:B------:R-:W1:Y:S01]  /*0ba0*/  LDS.64 R20, [R8+-0x38] ;  /* 0xffffc80008147984 */ /* 0x000e620000000a00 */
[----:B------:R-:W-:-:S03]  /*0bb0*/  UISETP.NE.AND UP0, UPT, UR9, URZ, UPT ;  /* 0x000000ff0900728c */ /* 0x000fc6000bf05270 */
[----:B------:R-:W2:Y:S04]  /*0bc0*/  LDS.64 R18, [R8+-0x30] ;  /* 0xffffd00008127984 */ /* 0x000ea80000000a00 */
[----:B------:R-:W3:Y:S04]  /*0bd0*/  LDS.64 R12, [R8+-0x28] ;  /* 0xffffd800080c7984 */ /* 0x000ee80000000a00 */
[----:B------:R-:W4:Y:S04]  /*0be0*/  LDS.64 R14, [R8+-0x20] ;  /* 0xffffe000080e7984 */ /* 0x000f280000000a00 */
[----:B------:R-:W5:Y:S01]  /*0bf0*/  LDS.64 R16, [R8+-0x18] ;  /* 0xffffe80008107984 */ /* 0x000f620000000a00 */
[----:B0-----:R-:W-:-:S03]  /*0c00*/  DADD R4, R4, R2 ;  /* 0x0000000004047229 */ /* 0x001fc60000000002 */
[----:B------:R-:W-:Y:S05]  /*0c10*/  LDS.64 R2, [R8+-0x8] ;  /* 0xfffff80008027984 */ /* 0x000fea0000000a00 */
[----:B-1----:R-:W-:Y:S02]  /*0c20*/  DADD R20, R4, R20 ;  /* 0x0000000004147229 */ /* 0x002fe40000000014 */
[----:B------:R-:W0:Y:S06]  /*0c30*/  LDS.64 R4, [R8+-0x10] ;  /* 0xfffff00008047984 */ /* 0x000e2c0000000a00 */
[----:B--2---:R-:W-:-:S08]  /*0c40*/  DADD R18, R20, R18 ;  /* 0x0000000014127229 */ /* 0x004fd00000000012 */
[----:B---3--:R-:W-:Y:S01]  /*0c50*/  DADD R18, R18, R12 ;  /* 0x0000000012127229 */ /* 0x008fe2000000000c */
[----:B------:R-:W1:Y:S07]  /*0c60*/  LDS.64 R12, [R8] ;  /* 0x00000000080c7984 */ /* 0x000e6e0000000a00 */
[----:B----4-:R-:W-:Y:S01]  /*0c70*/  DADD R18, R18, R14 ;  /* 0x0000000012127229 */ /* 0x010fe2000000000e */
[----:B------:R-:W2:Y:S07]  /*0c80*/  LDS.64 R14, [R8+0x8] ;  /* 0x00000800080e7984 */ /* 0x000eae0000000a00 */
[----:B-----5:R-:W-:Y:S01]  /*0c90*/  DADD R18, R18, R16 ;  /* 0x0000000012127229 */ /* 0x020fe20000000010 */
[----:B------:R-:W3:Y:S07]  /*0ca0*/  LDS.64 R16, [R8+0x10] ;  /* 0x0000100008107984 */ /* 0x000eee0000000a00 */
[----:B0-----:R-:W-:Y:S01]  /*0cb0*/  DADD R18, R18, R4 ;  /* 0x0000000012127229 */ /* 0x001fe20000000004 */
[----:B------:R-:W0:Y:S07]  /*0cc0*/  LDS.64 R4, [R8+0x18] ;  /* 0x0000180008047984 */ /* 0x000e2e0000000a00 */
[----:B------:R-:W-:Y:S01]  /*0cd0*/  DADD R18, R18, R2 ;  /* 0x0000000012127229 */ /* 0x000fe20000000002 */
[----:B------:R-:W4:Y:S07]  /*0ce0*/  LDS.64 R2, [R8+0x20] ;  /* 0x0000200008027984 */ /* 0x000f2e0000000a00 */
[----:B-1----:R-:W-:Y:S01]  /*0cf0*/  DADD R18, R18, R12 ;  /* 0x0000000012127229 */ /* 0x002fe2000000000c */
[----:B------:R-:W1:Y:S07]  /*0d00*/  LDS.64 R12, [R8+0x28] ;  /* 0x00002800080c7984 */ /* 0x000e6e0000000a00 */
[----:B--2---:R-:W-:Y:S01]  /*0d10*/  DADD R18, R18, R14 ;  /* 0x0000000012127229 */ /* 0x004fe2000000000e */
[----:B------:R-:W2:Y:S07]  /*0d20*/  LDS.64 R14, [R8+0x30] ;  /* 0x00003000080e7984 */ /* 0x000eae0000000a00 */
[----:B---3--:R-:W-:Y:S01]  /*0d30*/  DADD R18, R18, R16 ;  /* 0x0000000012127229 */ /* 0x008fe20000000010 */
[----:B------:R3:W5:Y:S07]  /*0d40*/  LDS.64 R16, [R8+0x38] ;  /* 0x0000380008107984 */ /* 0x00076e0000000a00 */
[----:B0-----:R-:W-:Y:S01]  /*0d50*/  DADD R4, R18, R4 ;  /* 0x0000000012047229 */ /* 0x001fe20000000004 */
[----:B---3--:R-:W-:-:S07]  /*0d60*/  VIADD R8, R8, 0x80 ;  /* 0x0000008008087836 */ /* 0x008fce0000000000 */
[----:B----4-:R-:W-:-:S08]  /*0d70*/  DADD R2, R4, R2 ;  /* 0x0000000004027229 */ /* 0x010fd00000000002 */
[----:B-1----:R-:W-:-:S08]  /*0d80*/  DADD R2, R2, R12 ;  /* 0x0000000002027229 */ /* 0x002fd0000000000c */
[----:B--2---:R-:W-:-:S08]  /*0d90*/  DADD R2, R2, R14 ;  /* 0x0000000002027229 */ /* 0x004fd0000000000e */
[----:B-----5:R-:W-:Y:S01]  /*0da0*/  DADD R2, R2, R16 ;  /* 0x0000000002027229 */ /* 0x020fe20000000010 */
[----:B------:R-:W-:Y:S10]  /*0db0*/  BRA.U UP0, `(.L_x_17) ;  /* 0xfffffffd00707547 */ /* 0x000ff4000b83ffff */
.L_x_16:
[----:B------:R-:W-:Y:S05]  /*0dc0*/  BRA.U !UP1, `(.L_x_15) ;  /* 0x0000000109e87547 */ /* 0x000fea000b800000 */
[----:B------:R-:W-:Y:S02]  /*0dd0*/  UISETP.GE.U32.AND UP0, UPT, UR7, 0x8, UPT ;  /* 0x000000080700788c */ /* 0x000fe4000bf06070 */
[----:B------:R-:W-:-:S04]  /*0de0*/  ULOP3.LUT UR9, UR5, 0x7, URZ, 0xc0, !UPT ;  /* 0x0000000705097892 */ /* 0x000fc8000f8ec0ff */
[----:B------:R-:W-:-:S03]  /*0df0*/  UISETP.NE.AND UP1, UPT, UR9, URZ, UPT ;  /* 0x000000ff0900728c */ /* 0x000fc6000bf25270 */
[----:B------:R-:W-:Y:S08]  /*0e00*/  BRA.U !UP0, `(.L_x_18) ;  /* 0x0000000108587547 */ /* 0x000ff0000b800000 */
[----:B------:R-:W0:Y:S01]  /*0e10*/  S2UR UR7, SR_CgaCtaId ;  /* 0x00000000000779c3 */ /* 0x000e220000008800 */
[----:B------:R-:W-:Y:S01]  /*0e20*/  UMOV UR6, 0x400 ;  /* 0x0000040000067882 */ /* 0x000fe20000000000 */
[----:B------:R-:W-:Y:S01]  /*0e30*/  VIADD R4, R10, UR4 ;  /* 0x000000040a047c36 */ /* 0x000fe20008000000 */
[----:B------:R-:W-:Y:S02]  /*0e40*/  UIADD3 UR4, UPT, UPT, UR4, 0x8, URZ ;  /* 0x0000000804047890 */ /* 0x000fe4000fffe0ff */
[----:B0-----:R-:W-:-:S06]  /*0e50*/  ULEA UR6, UR7, UR6, 0x18 ;  /* 0x0000000607067291 */ /* 0x001fcc000f8ec0ff */
[----:B------:R-:W-:-:S05]  /*0e60*/  LEA R8, R4, UR6, 0x3 ;  /* 0x0000000604087c11 */ /* 0x000fca000f8e18ff */
[----:B------:R-:W0:Y:S04]  /*0e70*/  LDS.64 R16, [R8] ;  /* 0x0000000008107984 */ /* 0x000e280000000a00 */
[----:B------:R-:W1:Y:S04]  /*0e80*/  LDS.64 R18, [R8+0x8] ;  /* 0x0000080008127984 */ /* 0x000e680000000a00 */
[----:B------:R-:W2:Y:S04]  /*0e90*/  LDS.64 R14, [R8+0x10] ;  /* 0x00001000080e7984 */ /* 0x000ea80000000a00 */
[----:B------:R-:W3:Y:S04]  /*0ea0*/  LDS.64 R4, [R8+0x18] ;  /* 0x0000180008047984 */ /* 0x000ee80000000a00 */
[----:B------:R-:W4:Y:S01]  /*0eb0*/  LDS.64 R12, [R8+0x20] ;  /* 0x00002000080c7984 */ /* 0x000f220000000a00 */
[----:B0-----:R-:W-:-:S03]  /*0ec0*/  DADD R16, R2, R16 ;  /* 0x0000000002107229 */ /* 0x001fc60000000010 */
[----:B------:R-:W0:Y:S05]  /*0ed0*/  LDS.64 R2, [R8+0x28] ;  /* 0x0000280008027984 */ /* 0x000e2a0000000a00 */
[----:B-1----:R-:W-:Y:S02]  /*0ee0*/  DADD R18, R16, R18 ;  /* 0x0000000010127229 */ /* 0x002fe40000000012 */
[----:B------:R-:W1:Y:S06]  /*0ef0*/  LDS.64 R16, [R8+0x30] ;  /* 0x0000300008107984 */ /* 0x000e6c0000000a00 */
[----:B--2---:R-:W-:Y:S01]  /*0f00*/  DADD R18, R18, R14 ;  /* 0x0000000012127229 */ /* 0x004fe2000000000e */
[----:B------:R-:W2:Y:S07]  /*0f10*/  LDS.64 R14, [R8+0x38] ;  /* 0x00003800080e7984 */ /* 0x000eae0000000a00 */
[----:B---3--:R-:W-:-:S08]  /*0f20*/  DADD R4, R18, R4 ;  /* 0x0000000012047229 */ /* 0x008fd00000000004 */
[----:B----4-:R-:W-:-:S08]  /*0f30*/  DADD R4, R4, R12 ;  /* 0x0000000004047229 */ /* 0x010fd0000000000c */
[----:B0-----:R-:W-:-:S08]  /*0f40*/  DADD R2, R4, R2 ;  /* 0x0000000004027229 */ /* 0x001fd00000000002 */
[----:B-1----:R-:W-:-:S08]  /*0f50*/  DADD R2, R2, R16 ;  /* 0x0000000002027229 */ /* 0x002fd00000000010 */
[----:B--2---:R-:W-:-:S11]  /*0f60*/  DADD R2, R2, R14 ;  /* 0x0000000002027229 */ /* 0x004fd6000000000e */
.L_x_18:
[----:B------:R-:W-:Y:S05]  /*0f70*/  BRA.U !UP1, `(.L_x_15) ;  /* 0x00000001097c7547 */ /* 0x000fea000b800000 */
[----:B------:R-:W-:Y:S02]  /*0f80*/  UISETP.GE.U32.AND UP0, UPT, UR9, 0x4, UPT ;  /* 0x000000040900788c */ /* 0x000fe4000bf06070 */
[----:B------:R-:W-:-:S04]  /*0f90*/  ULOP3.LUT UR5, UR5, 0x3, URZ, 0xc0, !UPT ;  /* 0x0000000305057892 */ /* 0x000fc8000f8ec0ff */
[----:B------:R-:W-:-:S03]  /*0fa0*/  UISETP.NE.AND UP1, UPT, UR5, URZ, UPT ;  /* 0x000000ff0500728c */ /* 0x000fc6000bf25270 */
[----:B------:R-:W-:Y:S08]  /*0fb0*/  BRA.U !UP0, `(.L_x_19) ;  /* 0x0000000108387547 */ /* 0x000ff0000b800000 */
[----:B------:R-:W0:Y:S01]  /*0fc0*/  S2UR UR7, SR_CgaCtaId ;  /* 0x00000000000779c3 */ /* 0x000e220000008800 */
[----:B------:R-:W-:Y:S01]  /*0fd0*/  UMOV UR6, 0x400 ;  /* 0x0000040000067882 */ /* 0x000fe20000000000 */
[----:B------:R-:W-:Y:S01]  /*0fe0*/  IADD3 R4, PT, PT, R10, UR4, RZ ;  /* 0x000000040a047c10 */ /* 0x000fe2000fffe0ff */
[----:B------:R-:W-:Y:S02]  /*0ff0*/  UIADD3 UR4, UPT, UPT, UR4, 0x4, URZ ;  /* 0x0000000404047890 */ /* 0x000fe4000fffe0ff */
[----:B0-----:R-:W-:-:S06]  /*1000*/  ULEA UR6, UR7, UR6, 0x18 ;  /* 0x0000000607067291 */ /* 0x001fcc000f8ec0ff */
[----:B------:R-:W-:-:S05]  /*1010*/  LEA R8, R4, UR6, 0x3 ;  /* 0x0000000604087c11 */ /* 0x000fca000f8e18ff */
[----:B------:R-:W0:Y:S04]  /*1020*/  LDS.64 R4, [R8] ;  /* 0x0000000008047984 */ /* 0x000e280000000a00 */
[----:B------:R-:W1:Y:S04]  /*1030*/  LDS.64 R12, [R8+0x8] ;  /* 0x00000800080c7984 */ /* 0x000e680000000a00 */
[----:B------:R-:W2:Y:S04]  /*1040*/  LDS.64 R14, [R8+0x10] ;  /* 0x00001000080e7984 */ /* 0x000ea80000000a00 */
[----:B------:R-:W3:Y:S01]  /*1050*/  LDS.64 R16, [R8+0x18] ;  /* 0x0000180008107984 */ /* 0x000ee20000000a00 */
[----:B0-----:R-:W-:-:S08]  /*1060*/  DADD R4, R2, R4 ;  /* 0x0000000002047229 */ /* 0x001fd00000000004 */
[----:B-1----:R-:W-:-:S08]  /*1070*/  DADD R4, R4, R12 ;  /* 0x0000000004047229 */ /* 0x002fd0000000000c */
[----:B--2---:R-:W-:-:S08]  /*1080*/  DADD R4, R4, R14 ;  /* 0x0000000004047229 */ /* 0x004fd0000000000e */
[----:B---3--:R-:W-:-:S11]  /*1090*/  DADD R2, R4, R16 ;  /* 0x0000000004027229 */ /* 0x008fd60000000010 */
.L_x_19:
[----:B------:R-:W-:Y:S05]  /*10a0*/  BRA.U !UP1, `(.L_x_15) ;  /* 0x0000000109307547 */ /* 0x000fea000b800000 */
[----:B------:R-:W0:Y:S01]  /*10b0*/  S2UR UR7, SR_CgaCtaId ;  /* 0x00000000000779c3 */ /* 0x000e220000008800 */
[----:B------:R-:W-:Y:S01]  /*10c0*/  UMOV UR6, 0x400 ;  /* 0x0000040000067882 */ /* 0x000fe20000000000 */
[----:B------:R-:W-:Y:S01]  /*10d0*/  VIADD R8, R10, UR4 ;  /* 0x000000040a087c36 */ /* 0x000fe20008000000 */
[----:B------:R-:W-:Y:S02]  /*10e0*/  UIADD3 UR5, UPT, UPT, -UR5, URZ, URZ ;  /* 0x000000ff05057290 */ /* 0x000fe4000fffe1ff */
[----:B0-----:R-:W-:-:S06]  /*10f0*/  ULEA UR6, UR7, UR6, 0x18 ;  /* 0x0000000607067291 */ /* 0x001fcc000f8ec0ff */
[----:B------:R-:W-:-:S07]  /*1100*/  LEA R8, R8, UR6, 0x3 ;  /* 0x0000000608087c11 */ /* 0x000fce000f8e18ff */
.L_x_20:
[----:B------:R0:W1:Y:S01]  /*1110*/  LDS.64 R4, [R8] ;  /* 0x0000000008047984 */ /* 0x0000620000000a00 */
[----:B------:R-:W-:-:S04]  /*1120*/  UIADD3 UR5, UPT, UPT, UR5, 0x1, URZ ;  /* 0x0000000105057890 */ /* 0x000fc8000fffe0ff */
[----:B------:R-:W-:Y:S01]  /*1130*/  UISETP.NE.AND UP0, UPT, UR5, URZ, UPT ;  /* 0x000000ff0500728c */ /* 0x000fe2000bf05270 */
[----:B0-----:R-:W-:Y:S01]  /*1140*/  VIADD R8, R8, 0x8 ;  /* 0x0000000808087836 */ /* 0x001fe20000000000 */
[----:B-1----:R-:W-:-:S07]  /*1150*/  DADD R2, R4, R2 ;  /* 0x0000000004027229 */ /* 0x002fce0000000002 */
[----:B------:R-:W-:Y:S05]  /*1160*/  BRA.U UP0, `(.L_x_20) ;  /* 0xfffffffd00e87547 */ /* 0x000fea000b83ffff */
.L_x_15:
[----:B------:R-:W0:Y:S01]  /*1170*/  LDCU.64 UR6, c[0x0][0x390] ;  /* 0x00007200ff0677ac */ /* 0x000e220008000a00 */
[----:B------:R-:W-:-:S04]  /*1180*/  IMAD R5, R9, R0, RZ ;  /* 0x0000000009057224 */ /* 0x000fc800078e02ff */
[----:B------:R-:W-:-:S04]  /*1190*/  IMAD.IADD R17, R6, 0x1, R5 ;  /* 0x0000000106117824 */ /* 0x000fc800078e0205 */
[----:B------:R-:W-:Y:S01]  /*11a0*/  VIADD R0, R17, 0x1 ;  /* 0x0000000111007836 */ /* 0x000fe20000000000 */
[----:B------:R-:W-:-:S04]  /*11b0*/  SHF.R.S32.HI R6, RZ, 0x1f, R17 ;  /* 0x0000001fff067819 */ /* 0x000fc80000011411 */
[----:B------:R-:W-:Y:S02]  /*11c0*/  SHF.R.S32.HI R4, RZ, 0x1f, R0 ;  /* 0x0000001fff047819 */ /* 0x000fe40000011400 */
[----:B0-----:R-:W-:Y:S02]  /*11d0*/  ISETP.GE.U32.AND P1, PT, R17, UR6, PT ;  /* 0x0000000611007c0c */ /* 0x001fe4000bf26070 */
[----:B------:R-:W-:Y:S02]  /*11e0*/  ISETP.GE.U32.AND P0, PT, R0, UR6, PT ;  /* 0x0000000600007c0c */ /* 0x000fe4000bf06070 */
[----:B------:R-:W-:Y:S02]  /*11f0*/  ISETP.GE.AND.EX P1, PT, R6, UR7, PT, P1 ;  /* 0x0000000706007c0c */ /* 0x000fe4000bf26310 */
[----:B------:R-:W-:-:S04]  /*1200*/  ISETP.GE.AND.EX P0, PT, R4, UR7, PT, P0 ;  /* 0x0000000704007c0c */ /* 0x000fc8000bf06300 */
[----:B------:R-:W-:-:S07]  /*1210*/  ISETP.LT.OR P0, PT, R9, 0x2, P0 ;  /* 0x000000020900780c */ /* 0x000fce0000701670 */
[----:B------:R-:W0:Y:S02]  /*1220*/  @!P1 LDC.64 R10, c[0x0][0x388] ;  /* 0x0000e200ff0a9b82 */ /* 0x000e240000000a00 */
[----:B0-----:R-:W-:-:S04]  /*1230*/  @!P1 LEA R10, P2, R17, R10, 0x3 ;  /* 0x0000000a110a9211 */ /* 0x001fc800078418ff */
[----:B------:R-:W-:-:S05]  /*1240*/  @!P1 LEA.HI.X R11, R17, R11, R6, 0x3, P2 ;  /* 0x0000000b110b9211 */ /* 0x000fca00010f1c06 */
[----:B------:R0:W-:Y:S01]  /*1250*/  @!P1 STG.E.64 desc[UR10][R10.64], R2 ;  /* 0x000000020a009986 */ /* 0x0001e2000c101b0a */
[----:B------:R-:W-:Y:S05]  /*1260*/  @P0 EXIT ;  /* 0x000000000000094d */ /* 0x000fea0003800000 */
[----:B------:R-:W1:Y:S01]  /*1270*/  S2UR UR5, SR_CgaCtaId ;  /* 0x00000000000579c3 */ /* 0x000e620000008800 */
[----:B------:R-:W-:Y:S01]  /*1280*/  IMAD.MOV.U32 R8, RZ, RZ, R0 ;  /* 0x000000ffff087224 */ /* 0x000fe200078e0000 */
[----:B------:R-:W-:Y:S01]  /*1290*/  UMOV UR4, 0x400 ;  /* 0x0000040000047882 */ /* 0x000fe20000000000 */
[----:B------:R-:W-:Y:S01]  /*12a0*/  IMAD.MOV.U32 R15, RZ, RZ, R4 ;  /* 0x000000ffff0f7224 */ /* 0x000fe200078e0004 */
[----:B------:R-:W2:Y:S01]  /*12b0*/  LDCU.64 UR8, c[0x0][0x388] ;  /* 0x00007100ff0877ac */ /* 0x000ea20008000a00 */
[----:B------:R-:W-:Y:S01]  /*12c0*/  IMAD.MOV.U32 R0, RZ, RZ, 0x1 ;  /* 0x00000001ff007424 */ /* 0x000fe200078e00ff */
[----:B-12---:R-:W-:-:S12]  /*12d0*/  ULEA UR4, UR5, UR4, 0x18 ;  /* 0x0000000405047291 */ /* 0x006fd8000f8ec0ff */
.L_x_21:
[----:B------:R-:W-:Y:S02]  /*12e0*/  IMAD.IADD R4, R5, 0x1, R0 ;  /* 0x0000000105047824 */ /* 0x000fe400078e0200 */
[----:B------:R-:W-:-:S03]  /*12f0*/  VIADD R0, R0, 0x1 ;  /* 0x0000000100007836 */ /* 0x000fc60000000000 */
[----:B------:R-:W-:Y:S02]  /*1300*/  LEA R4, R4, UR4, 0x3 ;  /* 0x0000000404047c11 */ /* 0x000fe4000f8e18ff */
[----:B------:R-:W-:-:S03]  /*1310*/  ISETP.LT.AND P1, PT, R0, R9, PT ;  /* 0x000000090000720c */ /* 0x000fc60003f21270 */
[----:B------:R-:W-:Y:S01]  /*1320*/  VIADD R6, R4, 0xfffffff8 ;  /* 0xfffffff804067836 */ /* 0x000fe20000000000 */
[----:B0-----:R-:W0:Y:S04]  /*1330*/  LDS.64 R10, [R4+-0x8] ;  /* 0xfffff800040a7984 */ /* 0x001e280000000a00 */
[----:B------:R-:W-:-:S05]  /*1340*/  LEA R6, R7, R6, 0x4 ;  /* 0x0000000607067211 */ /* 0x000fca00078e20ff */
[----:B------:R-:W1:Y:S01]  /*1350*/  LDS.64 R12, [R6+0x10] ;  /* 0x00001000060c7984 */ /* 0x000e620000000a00 */
[----:B0-----:R-:W-:Y:S01]  /*1360*/  DADD R2, -R10, R2 ;  /* 0x000000000a027229 */ /* 0x001fe20000000102 */
[----:B------:R-:W-:-:S04]  /*1370*/  LEA R10, P0, R8, UR8, 0x3 ;  /* 0x00000008080a7c11 */ /* 0x000fc8000f8018ff */
[----:B------:R-:W-:Y:S01]  /*1380*/  LEA.HI.X R11, R8, UR9, R15, 0x3, P0 ;  /* 0x00000009080b7c11 */ /* 0x000fe200080f1c0f */
[----:B------:R-:W-:Y:S02]  /*1390*/  IMAD.IADD R8, R17, 0x1, R0 ;  /* 0x0000000111087824 */ /* 0x000fe400078e0200 */
[----:B-1----:R-:W-:-:S03]  /*13a0*/  DADD R2, R2, R12 ;  /* 0x0000000002027229 */ /* 0x002fc6000000000c */
[----:B------:R-:W-:Y:S02]  /*13b0*/  ISETP.GE.U32.AND P0, PT, R8, UR6, PT ;  /* 0x0000000608007c0c */ /* 0x000fe4000bf06070 */
[----:B------:R-:W-:Y:S02]  /*13c0*/  SHF.R.S32.HI R15, RZ, 0x1f, R8 ;  /* 0x0000001fff0f7819 */ /* 0x000fe40000011408 */
[----:B------:R1:W-:Y:S02]  /*13d0*/  STG.E.64 desc[UR10][R10.64], R2 ;  /* 0x000000020a007986 */ /* 0x0003e4000c101b0a */
[----:B------:R-:W-:-:S13]  /*13e0*/  ISETP.GE.AND.EX P0, PT, R15, UR7, PT, P0 ;  /* 0x000000070f007c0c */ /* 0x000fda000bf06300 */
[----:B-1----:R-:W-:Y:S05]  /*13f0*/  @!P0 BRA P1, `(.L_x_21) ;  /* 0xfffffffc00b88947 */ /* 0x002fea000083ffff */
[----:B------:R-:W-:Y:S05]  /*1400*/  EXIT ;  /* 0x000000000000794d */ /* 0x000fea0003800000 */
        .weak           $__internal_0_$__cuda_sm20_div_s64
        .type           $__internal_0_$__cuda_sm20_div_s64,@function
        .size           $__internal_0_$__cuda_sm20_div_s64,(.L_x_23 - $__internal_0_$__cuda_sm20_div_s64)
$__internal_0_$__cuda_sm20_div_s64:
[----:B------:R-:W-:Y:S02]  /*1410*/  UMOV UR5, URZ ;  /* 0x000000ff00057c82 */ /* 0x000fe40008000000 */
[----:B------:R-:W0:Y:S08]  /*1420*/  I2F.U64.RP R6, UR4 ;  /* 0x0000000400067d12 */ /* 0x000e300008309000 */
[----:B0-----:R-:W0:Y:S02]  /*1430*/  MUFU.RCP R6, R6 ;  /* 0x0000000600067308 */ /* 0x001e240000001000 */
[----:B0-----:R-:W-:-:S06]  /*1440*/  VIADD R4, R6, 0x1ffffffe ;  /* 0x1ffffffe06047836 */ /* 0x001fcc0000000000 */
[----:B------:R-:W0:Y:S02]  /*1450*/  F2I.U64.TRUNC R4, R4 ;  /* 0x0000000400047311 */ /* 0x000e24000020d800 */
[----:B0-----:R-:W-:-:S04]  /*1460*/  IMAD.WIDE.U32 R2, R4, UR4, RZ ;  /* 0x0000000404027c25 */ /* 0x001fc8000f8e00ff */
[----:B------:R-:W-:Y:S01]  /*1470*/  IMAD R3, R5, UR4, R3 ;  /* 0x0000000405037c24 */ /* 0x000fe2000f8e0203 */
[----:B------:R-:W-:-:S05]  /*1480*/  IADD3 R7, P0, PT, RZ, -R2, RZ ;  /* 0x80000002ff077210 */ /* 0x000fca0007f1e0ff */
[----:B------:R-:W-:-:S04]  /*1490*/  IMAD.HI.U32 R2, R4, R7, RZ ;  /* 0x0000000704027227 */ /* 0x000fc800078e00ff */
[----:B------:R-:W-:Y:S02]  /*14a0*/  IMAD.X R9, RZ, RZ, ~R3, P0 ;  /* 0x000000ffff097224 */ /* 0x000fe400000e0e03 */
[----:B------:R-:W-:Y:S02]  /*14b0*/  IMAD.MOV.U32 R3, RZ, RZ, R4 ;  /* 0x000000ffff037224 */ /* 0x000fe400078e0004 */
[-C--:B------:R-:W-:Y:S02]  /*14c0*/  IMAD R11, R5, R9.reuse, RZ ;  /* 0x00000009050b7224 */ /* 0x080fe400078e02ff */
[----:B------:R-:W-:-:S04]  /*14d0*/  IMAD.WIDE.U32 R2, P0, R4, R9, R2 ;  /* 0x0000000904027225 */ /* 0x000fc80007800002 */
[----:B------:R-:W-:-:S04]  /*14e0*/  IMAD.HI.U32 R9, R5, R9, RZ ;  /* 0x0000000905097227 */ /* 0x000fc800078e00ff */
[----:B------:R-:W-:-:S04]  /*14f0*/  IMAD.HI.U32 R2, P1, R5, R7, R2 ;  /* 0x0000000705027227 */ /* 0x000fc80007820002 */
[----:B------:R-:W-:Y:S01]  /*1500*/  IMAD.X R6, R9, 0x1, R5, P0 ;  /* 0x0000000109067824 */ /* 0x000fe200000e0605 */
[----:B------:R-:W-:Y:S02]  /*1510*/  IADD3 R7, P2, PT, R11, R2, RZ ;  /* 0x000000020b077210 */ /* 0x000fe40007f5e0ff */
[----:B------:R-:W0:Y:S02]  /*1520*/  LDC.64 R2, c[0x0][0x390] ;  /* 0x0000e400ff027b82 */ /* 0x000e240000000a00 */
[----:B------:R-:W-:Y:S01]  /*1530*/  IADD3.X R9, PT, PT, RZ, RZ, R6, P2, P1 ;  /* 0x000000ffff097210 */ /* 0x000fe200017e2406 */
[----:B------:R-:W-:-:S03]  /*1540*/  IMAD.WIDE.U32 R4, R7, UR4, RZ ;  /* 0x0000000407047c25 */ /* 0x000fc6000f8e00ff */
[----:B------:R-:W-:Y:S01]  /*1550*/  IADD3 R13, P0, PT, RZ, -R4, RZ ;  /* 0x80000004ff0d7210 */ /* 0x000fe20007f1e0ff */
[----:B------:R-:W-:-:S04]  /*1560*/  IMAD R4, R9, UR4, R5 ;  /* 0x0000000409047c24 */ /* 0x000fc8000f8e0205 */
[----:B------:R-:W-:-:S04]  /*1570*/  IMAD.HI.U32 R6, R7, R13, RZ ;  /* 0x0000000d07067227 */ /* 0x000fc800078e00ff */
[----:B------:R-:W-:-:S04]  /*1580*/  IMAD.X R4, RZ, RZ, ~R4, P0 ;  /* 0x000000ffff047224 */ /* 0x000fc800000e0e04 */
[----:B------:R-:W-:Y:S01]  /*1590*/  IMAD.WIDE.U32 R6, P0, R7, R4, R6 ;  /* 0x0000000407067225 */ /* 0x000fe20007800006 */
[----:B0-----:R-:W-:Y:S02]  /*15a0*/  IADD3 R11, P4, PT, RZ, -R2, RZ ;  /* 0x80000002ff0b7210 */ /* 0x001fe40007f9e0ff */
[----:B------:R-:W-:Y:S01]  /*15b0*/  ISETP.GE.AND P1, PT, R3, RZ, PT ;  /* 0x000000ff0300720c */ /* 0x000fe20003f26270 */
[----:B------:R-:W-:-:S03]  /*15c0*/  IMAD.HI.U32 R5, P2, R9, R13, R6 ;  /* 0x0000000d09057227 */ /* 0x000fc60007840006 */
[----:B------:R-:W-:Y:S01]  /*15d0*/  SEL R7, R11, R2, !P1 ;  /* 0x000000020b077207 */ /* 0x000fe20004800000 */
[CC--:B------:R-:W-:Y:S02]  /*15e0*/  IMAD R6, R9.reuse, R4.reuse, RZ ;  /* 0x0000000409067224 */ /* 0x0c0fe400078e02ff */
[----:B------:R-:W-:-:S03]  /*15f0*/  IMAD.HI.U32 R4, R9, R4, RZ ;  /* 0x0000000409047227 */ /* 0x000fc600078e00ff */
[----:B------:R-:W-:Y:S01]  /*1600*/  IADD3 R5, P3, PT, R6, R5, RZ ;  /* 0x0000000506057210 */ /* 0x000fe20007f7e0ff */
[----:B------:R-:W-:Y:S02]  /*1610*/  IMAD.X R6, RZ, RZ, ~R3, P4 ;  /* 0x000000ffff067224 */ /* 0x000fe400020e0e03 */
[----:B------:R-:W-:Y:S02]  /*1620*/  IMAD.X R9, R4, 0x1, R9, P0 ;  /* 0x0000000104097824 */ /* 0x000fe400000e0609 */
[----:B------:R-:W-:Y:S01]  /*1630*/  IMAD.HI.U32 R2, R5, R7, RZ ;  /* 0x0000000705027227 */ /* 0x000fe200078e00ff */
[----:B------:R-:W-:-:S03]  /*1640*/  SEL R6, R6, R3, !P1 ;  /* 0x0000000306067207 */ /* 0x000fc60004800000 */
[----:B------:R-:W-:Y:S01]  /*1650*/  HFMA2 R3, -RZ, RZ, 0, 0 ;  /* 0x00000000ff037431 */ /* 0x000fe200000001ff */
[----:B------:R-:W-:Y:S02]  /*1660*/  IADD3.X R9, PT, PT, RZ, RZ, R9, P3, P2 ;  /* 0x000000ffff097210 */ /* 0x000fe40001fe4409 */
[----:B------:R-:W-:-:S04]  /*1670*/  IMAD.WIDE.U32 R2, R5, R6, R2 ;  /* 0x0000000605027225 */ /* 0x000fc800078e0002 */
[C---:B------:R-:W-:Y:S02]  /*1680*/  IMAD R5, R9.reuse, R6, RZ ;  /* 0x0000000609057224 */ /* 0x040fe400078e02ff */
[----:B------:R-:W-:-:S04]  /*1690*/  IMAD.HI.U32 R2, P0, R9, R7, R2 ;  /* 0x0000000709027227 */ /* 0x000fc80007800002 */
[----:B------:R-:W-:Y:S01]  /*16a0*/  IMAD.HI.U32 R9, R9, R6, RZ ;  /* 0x0000000609097227 */ /* 0x000fe200078e00ff */
[----:B------:R-:W-:-:S03]  /*16b0*/  IADD3 R4, P2, PT, R5, R2, RZ ;  /* 0x0000000205047210 */ /* 0x000fc60007f5e0ff */
[----:B------:R-:W-:-:S04]  /*16c0*/  IMAD.X R2, RZ, RZ, R9, P0 ;  /* 0x000000ffff027224 */ /* 0x000fc800000e0609 */
[----:B------:R-:W-:Y:S02]  /*16d0*/  IMAD.X R5, RZ, RZ, R2, P2 ;  /* 0x000000ffff057224 */ /* 0x000fe400010e0602 */
[----:B------:R-:W-:-:S04]  /*16e0*/  IMAD.WIDE.U32 R2, R4, UR4, RZ ;  /* 0x0000000404027c25 */ /* 0x000fc8000f8e00ff */
[----:B------:R-:W-:Y:S01]  /*16f0*/  IMAD R5, R5, UR4, R3 ;  /* 0x0000000405057c24 */ /* 0x000fe2000f8e0203 */
[----:B------:R-:W-:Y:S01]  /*1700*/  IADD3 R7, P0, PT, -R2, R7, RZ ;  /* 0x0000000702077210 */ /* 0x000fe20007f1e1ff */
[----:B------:R-:W-:-:S03]  /*1710*/  VIADD R3, R4, 0x1 ;  /* 0x0000000104037836 */ /* 0x000fc60000000000 */
[C---:B------:R-:W-:Y:S01]  /*1720*/  IADD3 R2, P2, PT, R7.reuse, -UR4, RZ ;  /* 0x8000000407027c10 */ /* 0x040fe2000ff5e0ff */
[----:B------:R-:W-:Y:S01]  /*1730*/  IMAD.X R6, R6, 0x1, ~R5, P0 ;  /* 0x0000000106067824 */ /* 0x000fe200000e0e05 */
[----:B------:R-:W-:-:S04]  /*1740*/  ISETP.GE.U32.AND P0, PT, R7, UR4, PT ;  /* 0x0000000407007c0c */ /* 0x000fc8000bf06070 */
[C---:B------:R-:W-:Y:S02]  /*1750*/  ISETP.GE.U32.AND.EX P0, PT, R6.reuse, RZ, PT, P0 ;  /* 0x000000ff0600720c */ /* 0x040fe40003f06100 */
[----:B------:R-:W-:Y:S02]  /*1760*/  IADD3.X R5, PT, PT, R6, -0x1, RZ, P2, !PT ;  /* 0xffffffff06057810 */ /* 0x000fe400017fe4ff */
[----:B------:R-:W-:Y:S02]  /*1770*/  SEL R2, R2, R7, P0 ;  /* 0x0000000702027207 */ /* 0x000fe40000000000 */
[----:B------:R-:W-:Y:S02]  /*1780*/  SEL R3, R3, R4, P0 ;  /* 0x0000000403037207 */ /* 0x000fe40000000000 */
[----:B------:R-:W-:Y:S02]  /*1790*/  SEL R5, R5, R6, P0 ;  /* 0x0000000605057207 */ /* 0x000fe40000000000 */
[----:B------:R-:W-:Y:S01]  /*17a0*/  ISETP.GE.U32.AND P0, PT, R2, UR4, PT ;  /* 0x0000000402007c0c */ /* 0x000fe2000bf06070 */
[----:B------:R-:W-:-:S02]  /*17b0*/  VIADD R6, R3, 0x1 ;  /* 0x0000000103067836 */ /* 0x000fc40000000000 */
[----:B------:R-:W-:Y:S01]  /*17c0*/  IMAD.MOV.U32 R2, RZ, RZ, R0 ;  /* 0x000000ffff027224 */ /* 0x000fe200078e0000 */
[----:B------:R-:W-:-:S04]  /*17d0*/  ISETP.GE.U32.AND.EX P0, PT, R5, RZ, PT, P0 ;  /* 0x000000ff0500720c */ /* 0x000fc80003f06100 */
[----:B------:R-:W-:Y:S02]  /*17e0*/  SEL R6, R6, R3, P0 ;  /* 0x0000000306067207 */ /* 0x000fe40000000000 */
[----:B------:R-:W-:-:S03]  /*17f0*/  ISETP.NE.U32.AND P0, PT, RZ, UR4, PT ;  /* 0x00000004ff007c0c */ /* 0x000fc6000bf05070 */
[----:B------:R-:W-:Y:S01]  /*1800*/  IMAD.MOV R3, RZ, RZ, -R6 ;  /* 0x000000ffff037224 */ /* 0x000fe200078e0a06 */
[----:B------:R-:W-:-:S04]  /*1810*/  ISETP.NE.AND.EX P0, PT, RZ, RZ, PT, P0 ;  /* 0x000000ffff00720c */ /* 0x000fc80003f05300 */
[----:B------:R-:W-:Y:S01]  /*1820*/  SEL R6, R3, R6, !P1 ;  /* 0x0000000603067207 */ /* 0x000fe20004800000 */
[----:B------:R-:W-:-:S03]  /*1830*/  IMAD.MOV.U32 R3, RZ, RZ, 0x0 ;  /* 0x00000000ff037424 */ /* 0x000fc600078e00ff */
[----:B------:R-:W-:Y:S01]  /*1840*/  SEL R6, R6, 0xffffffff, P0 ;  /* 0xffffffff06067807 */ /* 0x000fe20000000000 */
[----:B------:R-:W-:Y:S06]  /*1850*/  RET.REL.NODEC R2 `(_Z10stencil_1DPdS_li) ;  /* 0xffffffe402e87950 */ /* 0x000fec0003c3ffff */
.L_x_22:
        /* <DEDUP_REMOVED lines=10> */
.L_x_23:


//--------------------- .nv.shared._Z14stencil_1D_oldPdS_li --------------------------
	.section	.nv.shared._Z14stencil_1D_oldPdS_li,"aw",@nobits
	.sectionflags	@""
	.align	16
	.zero		1024


//--------------------- .nv.shared.reserved.0     --------------------------
	.section	.nv.shared.reserved.0,"aw",@nobits
	.weak		__nv_reservedSMEM_offset_0_alias
	.size		__nv_reservedSMEM_offset_0_alias, 0, 64
	.other		__nv_reservedSMEM_offset_0_alias,@"STO_CUDA_RESERVED_SHARED STV_DEFAULT"
__nv_reservedSMEM_offset_0_alias:
	.zero		0
	.zero		64


//--------------------- .nv.shared._Z10stencil_1DPdS_li --------------------------
	.section	.nv.shared._Z10stencil_1DPdS_li,"aw",@nobits
	.sectionflags	@""
	.align	16
	.zero		1024


//--------------------- .nv.constant0._Z14stencil_1D_oldPdS_li --------------------------
	.section	.nv.constant0._Z14stencil_1D_oldPdS_li,"a",@progbits
	.sectionflags	@""
	.align	4
.nv.constant0._Z14stencil_1D_oldPdS_li:
	.zero		924


//--------------------- .nv.constant0._Z10stencil_1DPdS_li --------------------------
	.section	.nv.constant0._Z10stencil_1DPdS_li,"a",@progbits
	.sectionflags	@""
	.align	4
.nv.constant0._Z10stencil_1DPdS_li:
	.zero		924


//--------------------- SYMBOLS --------------------------

	.type		.nv.reservedSmem.offset0,@object
	.size		.nv.reservedSmem.offset0,0x4
	.type		.nv.reservedSmem.cap,@object
	.size		.nv.reservedSmem.cap,0x4
